	.headerflags	@"EF_CUDA_TEXMODE_UNIFIED EF_CUDA_64BIT_ADDRESS EF_CUDA_SM86 EF_CUDA_VIRTUAL_SM(EF_CUDA_SM86)"
	.elftype	@"ET_EXEC"


//--------------------- .nv.info                  --------------------------
	.section	.nv.info,"",@"SHT_CUDA_INFO"
	.align	4


	//----- nvinfo : EIATTR_REGCOUNT
	.align		4
        /*0000*/ 	.byte	0x04, 0x2f
        /*0002*/ 	.short	(.L_1 - .L_0)
	.align		4
.L_0:
        /*0004*/ 	.word	index@(triton_red_fused__to_copy_add_amax_amin_clamp_mul_reciprocal_9)
        /*0008*/ 	.word	0x00000028


	//----- nvinfo : EIATTR_MIN_STACK_SIZE
	.align		4
.L_1:
        /*000c*/ 	.byte	0x04, 0x12
        /*000e*/ 	.short	(.L_3 - .L_2)
	.align		4
.L_2:
        /*0010*/ 	.word	index@(triton_red_fused__to_copy_add_amax_amin_clamp_mul_reciprocal_9)
        /*0014*/ 	.word	0x00000000


	//----- nvinfo : EIATTR_FRAME_SIZE
	.align		4
.L_3:
        /*0018*/ 	.byte	0x04, 0x11
        /*001a*/ 	.short	(.L_5 - .L_4)
	.align		4
.L_4:
        /*001c*/ 	.word	index@(triton_red_fused__to_copy_add_amax_amin_clamp_mul_reciprocal_9)
        /*0020*/ 	.word	0x00000000


	//----- nvinfo : EIATTR_MIN_STACK_SIZE
	.align		4
.L_5:
        /*0024*/ 	.byte	0x04, 0x12
        /*0026*/ 	.short	(.L_7 - .L_6)
	.align		4
.L_6:
        /*0028*/ 	.word	index@(triton_red_fused__to_copy_add_amax_amin_clamp_mul_reciprocal_9)
        /*002c*/ 	.word	0x00000000
.L_7:


//--------------------- .nv.info.triton_red_fused__to_copy_add_amax_amin_clamp_mul_reciprocal_9 --------------------------
	.section	.nv.info.triton_red_fused__to_copy_add_amax_amin_clamp_mul_reciprocal_9,"",@"SHT_CUDA_INFO"
	.sectionflags	@""
	.align	4


	//----- nvinfo : EIATTR_CUDA_API_VERSION
	.align		4
        /*0000*/ 	.byte	0x04, 0x37
        /*0002*/ 	.short	(.L_9 - .L_8)
.L_8:
        /*0004*/ 	.word	0x0000007c


	//----- nvinfo : EIATTR_SW2861232_WAR
	.align		4
.L_9:
        /*0008*/ 	.byte	0x01, 0x35
	.zero		2


	//----- nvinfo : EIATTR_PARAM_CBANK
	.align		4
        /*000c*/ 	.byte	0x04, 0x0a
        /*000e*/ 	.short	(.L_11 - .L_10)
	.align		4
.L_10:
        /*0010*/ 	.word	index@(.nv.constant0.triton_red_fused__to_copy_add_amax_amin_clamp_mul_reciprocal_9)
        /*0014*/ 	.short	0x0160
        /*0016*/ 	.short	0x0030


	//----- nvinfo : EIATTR_CBANK_PARAM_SIZE
	.align		4
.L_11:
        /*0018*/ 	.byte	0x03, 0x19
        /*001a*/ 	.short	0x0030


	//----- nvinfo : EIATTR_KPARAM_INFO
	.align		4
        /*001c*/ 	.byte	0x04, 0x17
        /*001e*/ 	.short	(.L_13 - .L_12)
.L_12:
        /*0020*/ 	.word	0x00000000
        /*0024*/ 	.short	0x0006
        /*0026*/ 	.short	0x0028
        /*0028*/ 	.byte	0x00, 0xf4, 0x21, 0x00


	//----- nvinfo : EIATTR_KPARAM_INFO
	.align		4
.L_13:
        /*002c*/ 	.byte	0x04, 0x17
        /*002e*/ 	.short	(.L_15 - .L_14)
.L_14:
        /*0030*/ 	.word	0x00000000
        /*0034*/ 	.short	0x0005
        /*0036*/ 	.short	0x0024
        /*0038*/ 	.byte	0x00, 0xf0, 0x11, 0x00


	//----- nvinfo : EIATTR_KPARAM_INFO
	.align		4
.L_15:
        /*003c*/ 	.byte	0x04, 0x17
        /*003e*/ 	.short	(.L_17 - .L_16)
.L_16:
        /*0040*/ 	.word	0x00000000
        /*0044*/ 	.short	0x0004
        /*0046*/ 	.short	0x0020
        /*0048*/ 	.byte	0x00, 0xf0, 0x11, 0x00


	//----- nvinfo : EIATTR_KPARAM_INFO
	.align		4
.L_17:
        /*004c*/ 	.byte	0x04, 0x17
        /*004e*/ 	.short	(.L_19 - .L_18)
.L_18:
        /*0050*/ 	.word	0x00000000
        /*0054*/ 	.short	0x0003
        /*0056*/ 	.short	0x0018
        /*0058*/ 	.byte	0x00, 0xf4, 0x21, 0x00


	//----- nvinfo : EIATTR_KPARAM_INFO
	.align		4
.L_19:
        /*005c*/ 	.byte	0x04, 0x17
        /*005e*/ 	.short	(.L_21 - .L_20)
.L_20:
        /*0060*/ 	.word	0x00000000
        /*0064*/ 	.short	0x0002
        /*0066*/ 	.short	0x0010
        /*0068*/ 	.byte	0x00, 0xf4, 0x21, 0x00


	//----- nvinfo : EIATTR_KPARAM_INFO
	.align		4
.L_21:
        /*006c*/ 	.byte	0x04, 0x17
        /*006e*/ 	.short	(.L_23 - .L_22)
.L_22:
        /*0070*/ 	.word	0x00000000
        /*0074*/ 	.short	0x0001
        /*0076*/ 	.short	0x0008
        /*0078*/ 	.byte	0x00, 0xf4, 0x21, 0x00


	//----- nvinfo : EIATTR_KPARAM_INFO
	.align		4
.L_23:
        /*007c*/ 	.byte	0x04, 0x17
        /*007e*/ 	.short	(.L_25 - .L_24)
.L_24:
        /*0080*/ 	.word	0x00000000
        /*0084*/ 	.short	0x0000
        /*0086*/ 	.short	0x0000
        /*0088*/ 	.byte	0x00, 0xf4, 0x21, 0x00


	//----- nvinfo : EIATTR_MAXREG_COUNT
	.align		4
.L_25:
        /*008c*/ 	.byte	0x03, 0x1b
        /*008e*/ 	.short	0x0080


	//----- nvinfo : EIATTR_COOP_GROUP_MASK_REGIDS
	.align		4
        /*0090*/ 	.byte	0x04, 0x29
        /*0092*/ 	.short	(.L_27 - .L_26)


	//   ....[0]....
.L_26:
        /*0094*/ 	.word	0xffffffff


	//   ....[1]....
        /*0098*/ 	.word	0xffffffff


	//   ....[2]....
        /*009c*/ 	.word	0xffffffff


	//   ....[3]....
        /*00a0*/ 	.word	0xffffffff


	//   ....[4]....
        /*00a4*/ 	.word	0xffffffff


	//   ....[5]....
        /*00a8*/ 	.word	0xffffffff


	//   ....[6]....
        /*00ac*/ 	.word	0xffffffff


	//   ....[7]....
        /*00b0*/ 	.word	0xffffffff


	//   ....[8]....
        /*00b4*/ 	.word	0xffffffff


	//   ....[9]....
        /*00b8*/ 	.word	0xffffffff


	//   ....[10]....
        /*00bc*/ 	.word	0xffffffff


	//   ....[11]....
        /*00c0*/ 	.word	0xffffffff


	//----- nvinfo : EIATTR_COOP_GROUP_INSTR_OFFSETS
	.align		4
.L_27:
        /*00c4*/ 	.byte	0x04, 0x28
        /*00c6*/ 	.short	(.L_29 - .L_28)


	//   ....[0]....
.L_28:
        /*00c8*/ 	.word	0x00001d30


	//   ....[1]....
        /*00cc*/ 	.word	0x00001e60


	//   ....[2]....
        /*00d0*/ 	.word	0x000020a0


	//   ....[3]....
        /*00d4*/ 	.word	0x000021e0


	//   ....[4]....
        /*00d8*/ 	.word	0x00002240


	//   ....[5]....
        /*00dc*/ 	.word	0x00002260


	//   ....[6]....
        /*00e0*/ 	.word	0x000022b0


	//   ....[7]....
        /*00e4*/ 	.word	0x00002380


	//   ....[8]....
        /*00e8*/ 	.word	0x000023d0


	//   ....[9]....
        /*00ec*/ 	.word	0x00002470


	//   ....[10]....
        /*00f0*/ 	.word	0x000024e0


	//   ....[11]....
        /*00f4*/ 	.word	0x000025a0


	//----- nvinfo : EIATTR_EXIT_INSTR_OFFSETS
	.align		4
.L_29:
        /*00f8*/ 	.byte	0x04, 0x1c
        /*00fa*/ 	.short	(.L_31 - .L_30)


	//   ....[0]....
.L_30:
        /*00fc*/ 	.word	0x00003050


	//----- nvinfo : EIATTR_REQNTID
	.align		4
.L_31:
        /*0100*/ 	.byte	0x04, 0x10
        /*0102*/ 	.short	(.L_33 - .L_32)
.L_32:
        /*0104*/ 	.word	0x00000200
        /*0108*/ 	.word	0x00000001
        /*010c*/ 	.word	0x00000001
.L_33:


//--------------------- .nv.callgraph             --------------------------
	.section	.nv.callgraph,"",@"SHT_CUDA_CALLGRAPH"
	.align	4
	.sectionentsize	8
	.align		4
        /*0000*/ 	.word	0x00000000
	.align		4
        /*0004*/ 	.word	0xffffffff
	.align		4
        /*0008*/ 	.word	0x00000000
	.align		4
        /*000c*/ 	.word	0xfffffffe
	.align		4
        /*0010*/ 	.word	0x00000000
	.align		4
        /*0014*/ 	.word	0xfffffffd
	.align		4
        /*0018*/ 	.word	0x00000000
	.align		4
        /*001c*/ 	.word	0xfffffffc


//--------------------- .nv.rel.action            --------------------------
	.section	.nv.rel.action,"",@"SHT_CUDA_RELOCINFO"
	.align	8
	.sectionentsize	8
        /*0000*/ 	.byte	0x73, 0x00, 0x00, 0x00, 0x00, 0x00, 0x00, 0x00, 0x00, 0x00, 0x00, 0x11, 0x25, 0x00, 0x05, 0x36


//--------------------- .nv.constant0.triton_red_fused__to_copy_add_amax_amin_clamp_mul_reciprocal_9 --------------------------
	.section	.nv.constant0.triton_red_fused__to_copy_add_amax_amin_clamp_mul_reciprocal_9,"a",@progbits
	.sectionflags	@""
	.align	4
.nv.constant0.triton_red_fused__to_copy_add_amax_amin_clamp_mul_reciprocal_9:
	.zero		400


//--------------------- .text.triton_red_fused__to_copy_add_amax_amin_clamp_mul_reciprocal_9 --------------------------
	.section	.text.triton_red_fused__to_copy_add_amax_amin_clamp_mul_reciprocal_9,"ax",@progbits
	.sectionflags	@"SHF_BARRIERS=1"
	.sectioninfo	@"SHI_REGISTERS=40"
	.align	128
        .global         triton_red_fused__to_copy_add_amax_amin_clamp_mul_reciprocal_9
        .type           triton_red_fused__to_copy_add_amax_amin_clamp_mul_reciprocal_9,@function
        .size           triton_red_fused__to_copy_add_amax_amin_clamp_mul_reciprocal_9,(.L_x_2 - triton_red_fused__to_copy_add_amax_amin_clamp_mul_reciprocal_9)
        .other          triton_red_fused__to_copy_add_amax_amin_clamp_mul_reciprocal_9,@"STO_CUDA_ENTRY STV_DEFAULT"
triton_red_fused__to_copy_add_amax_amin_clamp_mul_reciprocal_9:
.text.triton_red_fused__to_copy_add_amax_amin_clamp_mul_reciprocal_9:
[----:B------:R-:W-:Y:S02]  /*0000*/  IMAD.MOV.U32 R1, RZ, RZ, c[0x0][0x28] ;  /* 0x00000a00ff017624 */ /* 0x000fe400078e00ff */
[----:B------:R-:W0:Y:S01]  /*0010*/  S2R R3, SR_TID.X ;  /* 0x0000000000037919 */ /* 0x000e220000002100 */
[----:B------:R-:W-:Y:S01]  /*0020*/  IMAD.MOV.U32 R7, RZ, RZ, 0x2 ;  /* 0x00000002ff077424 */ /* 0x000fe200078e00ff */
[----:B------:R-:W-:Y:S01]  /*0030*/  CS2R R12, SRZ ;  /* 0x00000000000c7805 */ /* 0x000fe2000001ff00 */
[----:B------:R-:W-:Y:S01]  /*0040*/  CS2R R14, SRZ ;  /* 0x00000000000e7805 */ /* 0x000fe2000001ff00 */
[----:B------:R-:W1:Y:S01]  /*0050*/  S2R R21, SR_CTAID.X ;  /* 0x0000000000157919 */ /* 0x000e620000002500 */
[----:B------:R-:W-:Y:S01]  /*0060*/  ULDC.64 UR4, c[0x0][0x118] ;  /* 0x0000460000047ab9 */ /* 0x000fe20000000a00 */
[----:B0-----:R-:W-:Y:S01]  /*0070*/  IMAD.SHL.U32 R0, R3, 0x8, RZ ;  /* 0x0000000803007824 */ /* 0x001fe200078e00ff */
[----:B------:R-:W-:Y:S01]  /*0080*/  SHF.R.U32.HI R2, RZ, 0x6, R3 ;  /* 0x00000006ff027819 */ /* 0x000fe20000011603 */
[----:B-1----:R-:W-:-:S03]  /*0090*/  IMAD.SHL.U32 R5, R21, 0x8, RZ ;  /* 0x0000000815057824 */ /* 0x002fc600078e00ff */
[----:B------:R-:W-:Y:S02]  /*00a0*/  SHF.R.U32.HI R6, RZ, 0x7, R0 ;  /* 0x00000007ff067819 */ /* 0x000fe40000011600 */
[----:B------:R-:W-:Y:S02]  /*00b0*/  SGXT.U32 R2, R2, 0x3 ;  /* 0x000000030202781a */ /* 0x000fe40000000000 */
[----:B------:R-:W-:Y:S02]  /*00c0*/  SGXT.U32 R6, R6, 0x2 ;  /* 0x000000020606781a */ /* 0x000fe40000000000 */
[----:B------:R-:W-:Y:S02]  /*00d0*/  LOP3.LUT R4, R0, 0x78, RZ, 0xc0, !PT ;  /* 0x0000007800047812 */ /* 0x000fe400078ec0ff */
[----:B------:R-:W-:Y:S01]  /*00e0*/  LOP3.LUT R5, R2, R5, RZ, 0xfc, !PT ;  /* 0x0000000502057212 */ /* 0x000fe200078efcff */
[----:B------:R-:W-:-:S03]  /*00f0*/  IMAD R23, R6, 0x80800, RZ ;  /* 0x0008080006177824 */ /* 0x000fc600078e02ff */
[C---:B------:R-:W-:Y:S01]  /*0100*/  ISETP.GE.AND P1, PT, R5.reuse, 0xe10, PT ;  /* 0x00000e100500780c */ /* 0x040fe20003f26270 */
[----:B------:R-:W-:-:S04]  /*0110*/  IMAD R4, R5, 0x80, R4 ;  /* 0x0000008005047824 */ /* 0x000fc800078e0204 */
[----:B------:R-:W-:-:S05]  /*0120*/  IMAD.IADD R23, R4, 0x1, R23 ;  /* 0x0000000104177824 */ /* 0x000fca00078e0217 */
[----:B------:R-:W-:-:S05]  /*0130*/  IADD3 R4, R23, 0x10000, RZ ;  /* 0x0001000017047810 */ /* 0x000fca0007ffe0ff */
[----:B------:R-:W-:-:S05]  /*0140*/  IMAD.WIDE R4, R4, R7, c[0x0][0x160] ;  /* 0x0000580004047625 */ /* 0x000fca00078e0207 */
[----:B------:R0:W2:Y:S01]  /*0150*/  @!P1 LDG.E.EL.128 R12, [R4.64] ;  /* 0x00000004040c9981 */ /* 0x0000a2000c2e1d00 */
[----:B------:R-:W-:Y:S01]  /*0160*/  IADD3 R6, R23, 0x212000, RZ ;  /* 0x0021200017067810 */ /* 0x000fe20007ffe0ff */
[----:B------:R-:W-:Y:S01]  /*0170*/  CS2R R16, SRZ ;  /* 0x0000000000107805 */ /* 0x000fe2000001ff00 */
[----:B------:R-:W-:-:S03]  /*0180*/  CS2R R18, SRZ ;  /* 0x0000000000127805 */ /* 0x000fc6000001ff00 */
[----:B------:R-:W-:-:S05]  /*0190*/  IMAD.WIDE R6, R6, R7, c[0x0][0x160] ;  /* 0x0000580006067625 */ /* 0x000fca00078e0207 */
[----:B------:R1:W3:Y:S01]  /*01a0*/  @!P1 LDG.E.EL.128 R16, [R6.64] ;  /* 0x0000000406109981 */ /* 0x0002e2000c2e1d00 */
[----:B------:R-:W-:Y:S01]  /*01b0*/  IADD3 R24, R23, 0x414000, RZ ;  /* 0x0041400017187810 */ /* 0x000fe20007ffe0ff */
[----:B------:R-:W-:Y:S01]  /*01c0*/  IMAD.MOV.U32 R25, RZ, RZ, 0x2 ;  /* 0x00000002ff197424 */ /* 0x000fe200078e00ff */
[----:B------:R-:W-:Y:S01]  /*01d0*/  CS2R R8, SRZ ;  /* 0x0000000000087805 */ /* 0x000fe2000001ff00 */
[----:B------:R-:W-:Y:S02]  /*01e0*/  CS2R R10, SRZ ;  /* 0x00000000000a7805 */ /* 0x000fe4000001ff00 */
[----:B------:R-:W-:-:S05]  /*01f0*/  IMAD.WIDE R24, R24, R25, c[0x0][0x160] ;  /* 0x0000580018187625 */ /* 0x000fca00078e0219 */
[----:B------:R4:W5:Y:S01]  /*0200*/  @!P1 LDG.E.EL.128 R8, [R24.64] ;  /* 0x0000000418089981 */ /* 0x000962000c2e1d00 */
[----:B------:R-:W-:Y:S01]  /*0210*/  IADD3 R26, R23, 0x616000, RZ ;  /* 0x00616000171a7810 */ /* 0x000fe20007ffe0ff */
[----:B------:R-:W-:Y:S01]  /*0220*/  IMAD.MOV.U32 R27, RZ, RZ, 0x2 ;  /* 0x00000002ff1b7424 */ /* 0x000fe200078e00ff */
[----:B0-----:R-:W-:Y:S01]  /*0230*/  CS2R R4, SRZ ;  /* 0x0000000000047805 */ /* 0x001fe2000001ff00 */
[----:B-1----:R-:W-:Y:S02]  /*0240*/  CS2R R6, SRZ ;  /* 0x0000000000067805 */ /* 0x002fe4000001ff00 */
[----:B------:R-:W-:-:S05]  /*0250*/  IMAD.WIDE R26, R26, R27, c[0x0][0x160] ;  /* 0x000058001a1a7625 */ /* 0x000fca00078e021b */
[----:B------:R0:W5:Y:S01]  /*0260*/  @!P1 LDG.E.EL.128 R4, [R26.64] ;  /* 0x000000041a049981 */ /* 0x000162000c2e1d00 */
[C---:B--2---:R-:W-:Y:S01]  /*0270*/  IMAD.U32 R28, R12.reuse, 0x10000, RZ ;  /* 0x000100000c1c7824 */ /* 0x044fe200078e00ff */
[----:B------:R-:W-:Y:S01]  /*0280*/  PRMT R12, R12, 0x7632, R12 ;  /* 0x000076320c0c7816 */ /* 0x000fe2000000000c */
[C---:B----4-:R-:W-:Y:S01]  /*0290*/  IMAD.U32 R24, R13.reuse, 0x10000, RZ ;  /* 0x000100000d187824 */ /* 0x050fe200078e00ff */
[----:B------:R-:W-:Y:S02]  /*02a0*/  PRMT R13, R13, 0x7632, R13 ;  /* 0x000076320d0d7816 */ /* 0x000fe4000000000d */
[----:B------:R-:W-:Y:S01]  /*02b0*/  FSETP.GT.AND P0, PT, R28, +INF , PT ;  /* 0x7f8000001c00780b */ /* 0x000fe20003f04000 */
[----:B------:R-:W-:Y:S01]  /*02c0*/  IMAD.U32 R12, R12, 0x10000, RZ ;  /* 0x000100000c0c7824 */ /* 0x000fe200078e00ff */
[C---:B------:R-:W-:Y:S01]  /*02d0*/  FSETP.GEU.AND P2, PT, R28.reuse, -INF , PT ;  /* 0xff8000001c00780b */ /* 0x040fe20003f4e000 */
[----:B------:R-:W-:Y:S01]  /*02e0*/  IMAD.U32 R13, R13, 0x10000, RZ ;  /* 0x000100000d0d7824 */ /* 0x000fe200078e00ff */
[----:B------:R-:W-:-:S02]  /*02f0*/  FSEL R30, R28, +INF , !P0 ;  /* 0x7f8000001c1e7808 */ /* 0x000fc40004000000 */
[----:B------:R-:W-:Y:S01]  /*0300*/  FSEL R28, R28, -INF , P2 ;  /* 0xff8000001c1c7808 */ /* 0x000fe20001000000 */
[----:B---3--:R-:W-:Y:S01]  /*0310*/  IMAD.U32 R25, R16, 0x10000, RZ ;  /* 0x0001000010197824 */ /* 0x008fe200078e00ff */
[----:B------:R-:W-:Y:S01]  /*0320*/  FSEL R30, R30, +INF , !P1 ;  /* 0x7f8000001e1e7808 */ /* 0x000fe20004800000 */
[----:B0-----:R-:W-:Y:S01]  /*0330*/  IMAD.U32 R27, R17, 0x10000, RZ ;  /* 0x00010000111b7824 */ /* 0x001fe200078e00ff */
[----:B------:R-:W-:Y:S01]  /*0340*/  FSEL R31, R28, -INF , !P1 ;  /* 0xff8000001c1f7808 */ /* 0x000fe20004800000 */
[----:B------:R-:W-:Y:S01]  /*0350*/  IMAD.U32 R33, R18, 0x10000, RZ ;  /* 0x0001000012217824 */ /* 0x000fe200078e00ff */
[----:B------:R-:W-:Y:S01]  /*0360*/  FSETP.NAN.AND P3, PT, R30, R30, PT ;  /* 0x0000001e1e00720b */ /* 0x000fe20003f68000 */
[----:B------:R-:W-:Y:S01]  /*0370*/  IMAD.U32 R32, R19, 0x10000, RZ ;  /* 0x0001000013207824 */ /* 0x000fe200078e00ff */
[C---:B------:R-:W-:Y:S02]  /*0380*/  FSETP.GT.AND P0, PT, R24.reuse, +INF , PT ;  /* 0x7f8000001800780b */ /* 0x040fe40003f04000 */
[----:B------:R-:W-:-:S02]  /*0390*/  FSETP.GEU.AND P5, PT, R24, -INF , PT ;  /* 0xff8000001800780b */ /* 0x000fc40003fae000 */
[----:B------:R-:W-:Y:S02]  /*03a0*/  FSETP.NAN.AND P2, PT, R31, R31, PT ;  /* 0x0000001f1f00720b */ /* 0x000fe40003f48000 */
[C---:B------:R-:W-:Y:S02]  /*03b0*/  FSEL R28, R24.reuse, +INF , !P0 ;  /* 0x7f800000181c7808 */ /* 0x040fe40004000000 */
[----:B------:R-:W-:Y:S01]  /*03c0*/  FSEL R29, R24, -INF , P5 ;  /* 0xff800000181d7808 */ /* 0x000fe20002800000 */
[----:B------:R-:W-:Y:S01]  /*03d0*/  IMAD.U32 R24, R14, 0x10000, RZ ;  /* 0x000100000e187824 */ /* 0x000fe200078e00ff */
[----:B------:R-:W-:Y:S02]  /*03e0*/  FSETP.GEU.AND P6, PT, R30, R25, PT ;  /* 0x000000191e00720b */ /* 0x000fe40003fce000 */
[----:B------:R-:W-:Y:S02]  /*03f0*/  FSEL R28, R28, +INF , !P1 ;  /* 0x7f8000001c1c7808 */ /* 0x000fe40004800000 */
[----:B------:R-:W-:-:S02]  /*0400*/  FSEL R29, R29, -INF , !P1 ;  /* 0xff8000001d1d7808 */ /* 0x000fc40004800000 */
[-C--:B------:R-:W-:Y:S02]  /*0410*/  FSETP.GT.AND P4, PT, R31, R25.reuse, PT ;  /* 0x000000191f00720b */ /* 0x080fe40003f84000 */
[----:B------:R-:W-:Y:S02]  /*0420*/  @!P3 FSEL R30, R30, R25, !P6 ;  /* 0x000000191e1eb208 */ /* 0x000fe40007000000 */
[----:B------:R-:W-:Y:S02]  /*0430*/  FSETP.NAN.AND P0, PT, R28, R28, PT ;  /* 0x0000001c1c00720b */ /* 0x000fe40003f08000 */
[----:B------:R-:W-:Y:S02]  /*0440*/  FSETP.NAN.AND P3, PT, R29, R29, PT ;  /* 0x0000001d1d00720b */ /* 0x000fe40003f68000 */
[----:B------:R-:W-:Y:S01]  /*0450*/  @!P2 FSEL R31, R31, R25, P4 ;  /* 0x000000191f1fa208 */ /* 0x000fe20002000000 */
[----:B------:R-:W-:Y:S01]  /*0460*/  IMAD.U32 R25, R15, 0x10000, RZ ;  /* 0x000100000f197824 */ /* 0x000fe200078e00ff */
[----:B------:R-:W-:-:S02]  /*0470*/  FSETP.GT.AND P2, PT, R24, +INF , PT ;  /* 0x7f8000001800780b */ /* 0x000fc40003f44000 */
[C---:B------:R-:W-:Y:S02]  /*0480*/  FSETP.GEU.AND P5, PT, R24.reuse, -INF , PT ;  /* 0xff8000001800780b */ /* 0x040fe40003fae000 */
[C---:B------:R-:W-:Y:S02]  /*0490*/  FSEL R26, R24.reuse, +INF , !P2 ;  /* 0x7f800000181a7808 */ /* 0x040fe40005000000 */
[----:B------:R-:W-:Y:S02]  /*04a0*/  FSEL R24, R24, -INF , P5 ;  /* 0xff80000018187808 */ /* 0x000fe40002800000 */
[-C--:B------:R-:W-:Y:S02]  /*04b0*/  FSETP.GEU.AND P2, PT, R28, R27.reuse, PT ;  /* 0x0000001b1c00720b */ /* 0x080fe40003f4e000 */
[----:B------:R-:W-:Y:S02]  /*04c0*/  FSETP.GT.AND P6, PT, R29, R27, PT ;  /* 0x0000001b1d00720b */ /* 0x000fe40003fc4000 */
[----:B------:R-:W-:-:S02]  /*04d0*/  FSETP.GT.AND P5, PT, R25, +INF , PT ;  /* 0x7f8000001900780b */ /* 0x000fc40003fa4000 */
[----:B------:R-:W-:Y:S02]  /*04e0*/  FSETP.GEU.AND P4, PT, R25, -INF , PT ;  /* 0xff8000001900780b */ /* 0x000fe40003f8e000 */
[-C--:B------:R-:W-:Y:S02]  /*04f0*/  @!P0 FSEL R28, R28, R27.reuse, !P2 ;  /* 0x0000001b1c1c8208 */ /* 0x080fe40005000000 */
[----:B------:R-:W-:Y:S02]  /*0500*/  @!P3 FSEL R29, R29, R27, P6 ;  /* 0x0000001b1d1db208 */ /* 0x000fe40003000000 */
[----:B------:R-:W-:Y:S02]  /*0510*/  FSEL R24, R24, -INF , !P1 ;  /* 0xff80000018187808 */ /* 0x000fe40004800000 */
[C---:B------:R-:W-:Y:S02]  /*0520*/  FSEL R27, R25.reuse, +INF , !P5 ;  /* 0x7f800000191b7808 */ /* 0x040fe40006800000 */
[----:B------:R-:W-:-:S02]  /*0530*/  FSEL R25, R25, -INF , P4 ;  /* 0xff80000019197808 */ /* 0x000fc40002000000 */
[----:B------:R-:W-:Y:S02]  /*0540*/  FSEL R26, R26, +INF , !P1 ;  /* 0x7f8000001a1a7808 */ /* 0x000fe40004800000 */
[----:B------:R-:W-:Y:S02]  /*0550*/  FSETP.NAN.AND P2, PT, R24, R24, PT ;  /* 0x000000181800720b */ /* 0x000fe40003f48000 */
[----:B------:R-:W-:Y:S02]  /*0560*/  FSEL R25, R25, -INF , !P1 ;  /* 0xff80000019197808 */ /* 0x000fe40004800000 */
[----:B------:R-:W-:Y:S02]  /*0570*/  FSETP.NAN.AND P0, PT, R26, R26, PT ;  /* 0x0000001a1a00720b */ /* 0x000fe40003f08000 */
[----:B------:R-:W-:Y:S02]  /*0580*/  FSEL R27, R27, +INF , !P1 ;  /* 0x7f8000001b1b7808 */ /* 0x000fe40004800000 */
[----:B------:R-:W-:-:S02]  /*0590*/  FSETP.NAN.AND P4, PT, R25, R25, PT ;  /* 0x000000191900720b */ /* 0x000fc40003f88000 */
[----:B------:R-:W-:Y:S02]  /*05a0*/  FSETP.GT.AND P5, PT, R24, R33, PT ;  /* 0x000000211800720b */ /* 0x000fe40003fa4000 */
[----:B------:R-:W-:Y:S02]  /*05b0*/  FSETP.NAN.AND P3, PT, R27, R27, PT ;  /* 0x0000001b1b00720b */ /* 0x000fe40003f68000 */
[-C--:B------:R-:W-:Y:S02]  /*05c0*/  FSETP.GEU.AND P6, PT, R26, R33.reuse, PT ;  /* 0x000000211a00720b */ /* 0x080fe40003fce000 */
[-C--:B------:R-:W-:Y:S02]  /*05d0*/  @!P2 FSEL R24, R24, R33.reuse, P5 ;  /* 0x000000211818a208 */ /* 0x080fe40002800000 */
[----:B------:R-:W-:Y:S02]  /*05e0*/  FSETP.GT.AND P2, PT, R25, R32, PT ;  /* 0x000000201900720b */ /* 0x000fe40003f44000 */
[----:B------:R-:W-:-:S02]  /*05f0*/  @!P0 FSEL R26, R26, R33, !P6 ;  /* 0x000000211a1a8208 */ /* 0x000fc40007000000 */
[C---:B------:R-:W-:Y:S02]  /*0600*/  FSETP.GT.AND P0, PT, R12.reuse, +INF , PT ;  /* 0x7f8000000c00780b */ /* 0x040fe40003f04000 */
[-C--:B------:R-:W-:Y:S02]  /*0610*/  FSETP.GEU.AND P5, PT, R27, R32.reuse, PT ;  /* 0x000000201b00720b */ /* 0x080fe40003fae000 */
[-C--:B------:R-:W-:Y:S02]  /*0620*/  @!P4 FSEL R25, R25, R32.reuse, P2 ;  /* 0x000000201919c208 */ /* 0x080fe40001000000 */
[C---:B------:R-:W-:Y:S02]  /*0630*/  FSETP.GEU.AND P2, PT, R12.reuse, -INF , PT ;  /* 0xff8000000c00780b */ /* 0x040fe40003f4e000 */
[----:B------:R-:W-:Y:S02]  /*0640*/  FSEL R33, R12, +INF , !P0 ;  /* 0x7f8000000c217808 */ /* 0x000fe40004000000 */
[----:B------:R-:W-:-:S02]  /*0650*/  @!P3 FSEL R27, R27, R32, !P5 ;  /* 0x000000201b1bb208 */ /* 0x000fc40006800000 */
[----:B------:R-:W-:Y:S02]  /*0660*/  FSEL R32, R12, -INF , P2 ;  /* 0xff8000000c207808 */ /* 0x000fe40001000000 */
[----:B------:R-:W-:Y:S02]  /*0670*/  FSEL R12, R33, +INF , !P1 ;  /* 0x7f800000210c7808 */ /* 0x000fe40004800000 */
[----:B------:R-:W-:Y:S02]  /*0680*/  PRMT R16, R16, 0x7632, R16 ;  /* 0x0000763210107816 */ /* 0x000fe40000000010 */
[----:B------:R-:W-:Y:S02]  /*0690*/  FSEL R32, R32, -INF , !P1 ;  /* 0xff80000020207808 */ /* 0x000fe40004800000 */
[----:B------:R-:W-:Y:S01]  /*06a0*/  FSETP.NAN.AND P3, PT, R12, R12, PT ;  /* 0x0000000c0c00720b */ /* 0x000fe20003f68000 */
[----:B------:R-:W-:Y:S01]  /*06b0*/  IMAD.U32 R33, R16, 0x10000, RZ ;  /* 0x0001000010217824 */ /* 0x000fe200078e00ff */
[----:B------:R-:W-:-:S02]  /*06c0*/  FSETP.NAN.AND P2, PT, R32, R32, PT ;  /* 0x000000202000720b */ /* 0x000fc40003f48000 */
[C---:B------:R-:W-:Y:S02]  /*06d0*/  FSETP.GT.AND P0, PT, R13.reuse, +INF , PT ;  /* 0x7f8000000d00780b */ /* 0x040fe40003f04000 */
[-C--:B------:R-:W-:Y:S02]  /*06e0*/  FSETP.GEU.AND P5, PT, R12, R33.reuse, PT ;  /* 0x000000210c00720b */ /* 0x080fe40003fae000 */
[-C--:B------:R-:W-:Y:S02]  /*06f0*/  FSETP.GT.AND P4, PT, R32, R33.reuse, PT ;  /* 0x000000212000720b */ /* 0x080fe40003f84000 */
[----:B------:R-:W-:Y:S02]  /*0700*/  FSEL R16, R13, +INF , !P0 ;  /* 0x7f8000000d107808 */ /* 0x000fe40004000000 */
[----:B------:R-:W-:Y:S02]  /*0710*/  PRMT R17, R17, 0x7632, R17 ;  /* 0x0000763211117816 */ /* 0x000fe40000000011 */
[----:B------:R-:W-:-:S02]  /*0720*/  @!P3 FSEL R12, R12, R33, !P5 ;  /* 0x000000210c0cb208 */ /* 0x000fc40006800000 */
[C---:B------:R-:W-:Y:S02]  /*0730*/  FSETP.GEU.AND P3, PT, R13.reuse, -INF , PT ;  /* 0xff8000000d00780b */ /* 0x040fe40003f6e000 */
[----:B------:R-:W-:Y:S02]  /*0740*/  @!P2 FSEL R32, R32, R33, P4 ;  /* 0x000000212020a208 */ /* 0x000fe40002000000 */
[----:B------:R-:W-:Y:S02]  /*0750*/  FSEL R33, R13, -INF , P3 ;  /* 0xff8000000d217808 */ /* 0x000fe40001800000 */
[----:B------:R-:W-:Y:S01]  /*0760*/  FSEL R13, R16, +INF , !P1 ;  /* 0x7f800000100d7808 */ /* 0x000fe20004800000 */
[----:B------:R-:W-:Y:S01]  /*0770*/  IMAD.U32 R16, R17, 0x10000, RZ ;  /* 0x0001000011107824 */ /* 0x000fe200078e00ff */
[----:B------:R-:W-:Y:S02]  /*0780*/  FSEL R33, R33, -INF , !P1 ;  /* 0xff80000021217808 */ /* 0x000fe40004800000 */
[----:B------:R-:W-:-:S02]  /*0790*/  FSETP.NAN.AND P3, PT, R13, R13, PT ;  /* 0x0000000d0d00720b */ /* 0x000fc40003f68000 */
[C---:B------:R-:W-:Y:S02]  /*07a0*/  FSETP.NAN.AND P2, PT, R33.reuse, R33, PT ;  /* 0x000000212100720b */ /* 0x040fe40003f48000 */
[----:B------:R-:W-:Y:S02]  /*07b0*/  PRMT R14, R14, 0x7632, R14 ;  /* 0x000076320e0e7816 */ /* 0x000fe4000000000e */
[-C--:B------:R-:W-:Y:S02]  /*07c0*/  FSETP.GT.AND P4, PT, R33, R16.reuse, PT ;  /* 0x000000102100720b */ /* 0x080fe40003f84000 */
[----:B------:R-:W-:Y:S01]  /*07d0*/  FSETP.GEU.AND P5, PT, R13, R16, PT ;  /* 0x000000100d00720b */ /* 0x000fe20003fae000 */
[----:B------:R-:W-:Y:S01]  /*07e0*/  IMAD.U32 R14, R14, 0x10000, RZ ;  /* 0x000100000e0e7824 */ /* 0x000fe200078e00ff */
[----:B------:R-:W-:Y:S02]  /*07f0*/  PRMT R18, R18, 0x7632, R18 ;  /* 0x0000763212127816 */ /* 0x000fe40000000012 */
[----:B------:R-:W-:-:S02]  /*0800*/  PRMT R15, R15, 0x7632, R15 ;  /* 0x000076320f0f7816 */ /* 0x000fc4000000000f */
[----:B------:R-:W-:Y:S01]  /*0810*/  FSETP.GT.AND P0, PT, R14, +INF , PT ;  /* 0x7f8000000e00780b */ /* 0x000fe20003f04000 */
[----:B------:R-:W-:Y:S01]  /*0820*/  IMAD.U32 R17, R18, 0x10000, RZ ;  /* 0x0001000012117824 */ /* 0x000fe200078e00ff */
[-C--:B------:R-:W-:Y:S01]  /*0830*/  @!P2 FSEL R33, R33, R16.reuse, P4 ;  /* 0x000000102121a208 */ /* 0x080fe20002000000 */
[----:B------:R-:W-:Y:S01]  /*0840*/  IMAD.U32 R15, R15, 0x10000, RZ ;  /* 0x000100000f0f7824 */ /* 0x000fe200078e00ff */
[----:B------:R-:W-:Y:S02]  /*0850*/  @!P3 FSEL R13, R13, R16, !P5 ;  /* 0x000000100d0db208 */ /* 0x000fe40006800000 */
[C---:B------:R-:W-:Y:S02]  /*0860*/  FSETP.GEU.AND P2, PT, R14.reuse, -INF , PT ;  /* 0xff8000000e00780b */ /* 0x040fe40003f4e000 */
[C---:B------:R-:W-:Y:S02]  /*0870*/  FSEL R16, R14.reuse, +INF , !P0 ;  /* 0x7f8000000e107808 */ /* 0x040fe40004000000 */
[----:B------:R-:W-:-:S02]  /*0880*/  FSEL R34, R14, -INF , P2 ;  /* 0xff8000000e227808 */ /* 0x000fc40001000000 */
[----:B------:R-:W-:Y:S02]  /*0890*/  FSEL R14, R16, +INF , !P1 ;  /* 0x7f800000100e7808 */ /* 0x000fe40004800000 */
[----:B------:R-:W-:Y:S02]  /*08a0*/  FSEL R34, R34, -INF , !P1 ;  /* 0xff80000022227808 */ /* 0x000fe40004800000 */
[----:B------:R-:W-:Y:S02]  /*08b0*/  FSETP.NAN.AND P3, PT, R14, R14, PT ;  /* 0x0000000e0e00720b */ /* 0x000fe40003f68000 */
[----:B------:R-:W-:Y:S02]  /*08c0*/  FSETP.NAN.AND P2, PT, R34, R34, PT ;  /* 0x000000222200720b */ /* 0x000fe40003f48000 */
[-C--:B------:R-:W-:Y:S02]  /*08d0*/  FSETP.GEU.AND P5, PT, R14, R17.reuse, PT ;  /* 0x000000110e00720b */ /* 0x080fe40003fae000 */
[----:B------:R-:W-:-:S02]  /*08e0*/  FSETP.GT.AND P4, PT, R34, R17, PT ;  /* 0x000000112200720b */ /* 0x000fc40003f84000 */
[----:B------:R-:W-:Y:S02]  /*08f0*/  FSETP.GT.AND P0, PT, R15, +INF , PT ;  /* 0x7f8000000f00780b */ /* 0x000fe40003f04000 */
[----:B------:R-:W-:Y:S02]  /*0900*/  PRMT R19, R19, 0x7632, R19 ;  /* 0x0000763213137816 */ /* 0x000fe40000000013 */
[----:B------:R-:W-:Y:S02]  /*0910*/  FSEL R31, R31, -INF , !P1 ;  /* 0xff8000001f1f7808 */ /* 0x000fe40004800000 */
[-C--:B------:R-:W-:Y:S01]  /*0920*/  @!P3 FSEL R14, R14, R17.reuse, !P5 ;  /* 0x000000110e0eb208 */ /* 0x080fe20006800000 */
[----:B------:R-:W-:Y:S01]  /*0930*/  IMAD.U32 R19, R19, 0x10000, RZ ;  /* 0x0001000013137824 */ /* 0x000fe200078e00ff */
[----:B------:R-:W-:Y:S02]  /*0940*/  FSETP.GEU.AND P3, PT, R15, -INF , PT ;  /* 0xff8000000f00780b */ /* 0x000fe40003f6e000 */
[----:B------:R-:W-:-:S02]  /*0950*/  @!P2 FSEL R34, R34, R17, P4 ;  /* 0x000000112222a208 */ /* 0x000fc40002000000 */
[C---:B------:R-:W-:Y:S02]  /*0960*/  FSEL R17, R15.reuse, +INF , !P0 ;  /* 0x7f8000000f117808 */ /* 0x040fe40004000000 */
[----:B------:R-:W-:Y:S02]  /*0970*/  FSEL R15, R15, -INF , P3 ;  /* 0xff8000000f0f7808 */ /* 0x000fe40001800000 */
[----:B------:R-:W-:Y:S02]  /*0980*/  FSEL R17, R17, +INF , !P1 ;  /* 0x7f80000011117808 */ /* 0x000fe40004800000 */
[----:B------:R-:W-:Y:S01]  /*0990*/  FSEL R16, R15, -INF , !P1 ;  /* 0xff8000000f107808 */ /* 0x000fe20004800000 */
[----:B-----5:R-:W-:Y:S01]  /*09a0*/  IMAD.U32 R15, R8, 0x10000, RZ ;  /* 0x00010000080f7824 */ /* 0x020fe200078e00ff */
[----:B------:R-:W-:Y:S02]  /*09b0*/  FSETP.NAN.AND P3, PT, R17, R17, PT ;  /* 0x000000111100720b */ /* 0x000fe40003f68000 */
[----:B------:R-:W-:-:S02]  /*09c0*/  FSETP.NAN.AND P2, PT, R16, R16, PT ;  /* 0x000000101000720b */ /* 0x000fc40003f48000 */
[----:B------:R-:W-:Y:S02]  /*09d0*/  FSETP.GT.AND P4, PT, R16, R19, PT ;  /* 0x000000131000720b */ /* 0x000fe40003f84000 */
[----:B------:R-:W-:Y:S02]  /*09e0*/  FSEL R30, R30, +INF , !P1 ;  /* 0x7f8000001e1e7808 */ /* 0x000fe40004800000 */
[----:B------:R-:W-:Y:S02]  /*09f0*/  FSETP.NAN.AND P0, PT, R31, R31, PT ;  /* 0x0000001f1f00720b */ /* 0x000fe40003f08000 */
[-C--:B------:R-:W-:Y:S02]  /*0a00*/  FSETP.GEU.AND P5, PT, R17, R19.reuse, PT ;  /* 0x000000131100720b */ /* 0x080fe40003fae000 */
[----:B------:R-:W-:Y:S02]  /*0a10*/  FSEL R29, R29, -INF , !P1 ;  /* 0xff8000001d1d7808 */ /* 0x000fe40004800000 */
[----:B------:R-:W-:-:S02]  /*0a20*/  @!P3 FSEL R17, R17, R19, !P5 ;  /* 0x000000131111b208 */ /* 0x000fc40006800000 */
[----:B------:R-:W-:Y:S02]  /*0a30*/  @!P2 FSEL R16, R16, R19, P4 ;  /* 0x000000131010a208 */ /* 0x000fe40002000000 */
[C---:B------:R-:W-:Y:S02]  /*0a40*/  FSETP.NAN.AND P4, PT, R30.reuse, R30, PT ;  /* 0x0000001e1e00720b */ /* 0x040fe40003f88000 */
[-C--:B------:R-:W-:Y:S02]  /*0a50*/  FSETP.GT.AND P3, PT, R31, R15.reuse, PT ;  /* 0x0000000f1f00720b */ /* 0x080fe40003f64000 */
[----:B------:R-:W-:Y:S02]  /*0a60*/  FSETP.GEU.AND P5, PT, R30, R15, PT ;  /* 0x0000000f1e00720b */ /* 0x000fe40003fae000 */
[----:B------:R-:W-:Y:S02]  /*0a70*/  FSEL R28, R28, +INF , !P1 ;  /* 0x7f8000001c1c7808 */ /* 0x000fe40004800000 */
[----:B------:R-:W-:-:S02]  /*0a80*/  FSETP.NAN.AND P2, PT, R29, R29, PT ;  /* 0x0000001d1d00720b */ /* 0x000fc40003f48000 */
[-C--:B------:R-:W-:Y:S02]  /*0a90*/  @!P0 FSEL R31, R31, R15.reuse, P3 ;  /* 0x0000000f1f1f8208 */ /* 0x080fe40001800000 */
[----:B------:R-:W-:Y:S02]  /*0aa0*/  FSETP.NAN.AND P3, PT, R28, R28, PT ;  /* 0x0000001c1c00720b */ /* 0x000fe40003f68000 */
[----:B------:R-:W-:Y:S01]  /*0ab0*/  @!P4 FSEL R30, R30, R15, !P5 ;  /* 0x0000000f1e1ec208 */ /* 0x000fe20006800000 */
[----:B------:R-:W-:Y:S01]  /*0ac0*/  IMAD.U32 R15, R9, 0x10000, RZ ;  /* 0x00010000090f7824 */ /* 0x000fe200078e00ff */
[----:B------:R-:W-:Y:S02]  /*0ad0*/  FSEL R24, R24, -INF , !P1 ;  /* 0xff80000018187808 */ /* 0x000fe40004800000 */
[----:B------:R-:W-:Y:S02]  /*0ae0*/  FSEL R26, R26, +INF , !P1 ;  /* 0x7f8000001a1a7808 */ /* 0x000fe40004800000 */
[----:B------:R-:W-:-:S02]  /*0af0*/  FSETP.GT.AND P4, PT, R29, R15, PT ;  /* 0x0000000f1d00720b */ /* 0x000fc40003f84000 */
[-C--:B------:R-:W-:Y:S02]  /*0b00*/  FSETP.GEU.AND P5, PT, R28, R15.reuse, PT ;  /* 0x0000000f1c00720b */ /* 0x080fe40003fae000 */
[-C--:B------:R-:W-:Y:S02]  /*0b10*/  @!P2 FSEL R29, R29, R15.reuse, P4 ;  /* 0x0000000f1d1da208 */ /* 0x080fe40002000000 */
[----:B------:R-:W-:Y:S02]  /*0b20*/  FSETP.NAN.AND P0, PT, R24, R24, PT ;  /* 0x000000181800720b */ /* 0x000fe40003f08000 */
[----:B------:R-:W-:Y:S02]  /*0b30*/  FSETP.NAN.AND P4, PT, R26, R26, PT ;  /* 0x0000001a1a00720b */ /* 0x000fe40003f88000 */
[----:B------:R-:W-:Y:S01]  /*0b40*/  @!P3 FSEL R28, R28, R15, !P5 ;  /* 0x0000000f1c1cb208 */ /* 0x000fe20006800000 */
[----:B------:R-:W-:Y:S01]  /*0b50*/  IMAD.U32 R15, R10, 0x10000, RZ ;  /* 0x000100000a0f7824 */ /* 0x000fe200078e00ff */
[----:B------:R-:W-:-:S02]  /*0b60*/  FSEL R32, R32, -INF , !P1 ;  /* 0xff80000020207808 */ /* 0x000fc40004800000 */
[----:B------:R-:W-:Y:S02]  /*0b70*/  PRMT R8, R8, 0x7632, R8 ;  /* 0x0000763208087816 */ /* 0x000fe40000000008 */
[-C--:B------:R-:W-:Y:S02]  /*0b80*/  FSETP.GT.AND P3, PT, R24, R15.reuse, PT ;  /* 0x0000000f1800720b */ /* 0x080fe40003f64000 */
[-C--:B------:R-:W-:Y:S02]  /*0b90*/  FSETP.GEU.AND P5, PT, R26, R15.reuse, PT ;  /* 0x0000000f1a00720b */ /* 0x080fe40003fae000 */
[----:B------:R-:W-:Y:S02]  /*0ba0*/  FSETP.NAN.AND P2, PT, R32, R32, PT ;  /* 0x000000202000720b */ /* 0x000fe40003f48000 */
[----:B------:R-:W-:Y:S02]  /*0bb0*/  FSEL R18, R12, +INF , !P1 ;  /* 0x7f8000000c127808 */ /* 0x000fe40004800000 */
[----:B------:R-:W-:-:S02]  /*0bc0*/  @!P0 FSEL R24, R24, R15, P3 ;  /* 0x0000000f18188208 */ /* 0x000fc40001800000 */
[----:B------:R-:W-:Y:S01]  /*0bd0*/  @!P4 FSEL R26, R26, R15, !P5 ;  /* 0x0000000f1a1ac208 */ /* 0x000fe20006800000 */
[----:B------:R-:W-:Y:S01]  /*0be0*/  IMAD.U32 R15, R8, 0x10000, RZ ;  /* 0x00010000080f7824 */ /* 0x000fe200078e00ff */
[----:B------:R-:W-:Y:S01]  /*0bf0*/  FSETP.NAN.AND P3, PT, R18, R18, PT ;  /* 0x000000121200720b */ /* 0x000fe20003f68000 */
[----:B------:R-:W-:Y:S01]  /*0c00*/  IMAD.U32 R8, R11, 0x10000, RZ ;  /* 0x000100000b087824 */ /* 0x000fe200078e00ff */
[----:B------:R-:W-:Y:S02]  /*0c10*/  FSEL R33, R33, -INF , !P1 ;  /* 0xff80000021217808 */ /* 0x000fe40004800000 */
[----:B------:R-:W-:Y:S02]  /*0c20*/  PRMT R9, R9, 0x7632, R9 ;  /* 0x0000763209097816 */ /* 0x000fe40000000009 */
[C---:B------:R-:W-:Y:S02]  /*0c30*/  FSETP.GT.AND P4, PT, R32.reuse, R15, PT ;  /* 0x0000000f2000720b */ /* 0x040fe40003f84000 */
[----:B------:R-:W-:Y:S01]  /*0c40*/  FSEL R25, R25, -INF , !P1 ;  /* 0xff80000019197808 */ /* 0x000fe20004800000 */
[----:B------:R-:W-:Y:S01]  /*0c50*/  IMAD.U32 R12, R9, 0x10000, RZ ;  /* 0x00010000090c7824 */ /* 0x000fe200078e00ff */
[----:B------:R-:W-:Y:S01]  /*0c60*/  FSETP.NAN.AND P0, PT, R33, R33, PT ;  /* 0x000000212100720b */ /* 0x000fe20003f08000 */
[----:B------:R-:W-:Y:S01]  /*0c70*/  IMAD.MOV.U32 R9, RZ, RZ, 0x2 ;  /* 0x00000002ff097424 */ /* 0x000fe200078e00ff */
[----:B------:R-:W-:-:S02]  /*0c80*/  @!P2 FSEL R32, R32, R15, P4 ;  /* 0x0000000f2020a208 */ /* 0x000fc40002000000 */
[C---:B------:R-:W-:Y:S02]  /*0c90*/  FSETP.GEU.AND P5, PT, R18.reuse, R15, PT ;  /* 0x0000000f1200720b */ /* 0x040fe40003fae000 */
[----:B------:R-:W-:Y:S02]  /*0ca0*/  FSETP.NAN.AND P2, PT, R25, R25, PT ;  /* 0x000000191900720b */ /* 0x000fe40003f48000 */
[----:B------:R-:W-:Y:S02]  /*0cb0*/  FSEL R27, R27, +INF , !P1 ;  /* 0x7f8000001b1b7808 */ /* 0x000fe40004800000 */
[----:B------:R-:W-:Y:S02]  /*0cc0*/  @!P3 FSEL R18, R18, R15, !P5 ;  /* 0x0000000f1212b208 */ /* 0x000fe40006800000 */
[----:B------:R-:W-:Y:S02]  /*0cd0*/  FSETP.GT.AND P5, PT, R33, R12, PT ;  /* 0x0000000c2100720b */ /* 0x000fe40003fa4000 */
[----:B------:R-:W-:-:S02]  /*0ce0*/  FSETP.NAN.AND P3, PT, R27, R27, PT ;  /* 0x0000001b1b00720b */ /* 0x000fc40003f68000 */
[----:B------:R-:W-:Y:S02]  /*0cf0*/  FSEL R19, R13, +INF , !P1 ;  /* 0x7f8000000d137808 */ /* 0x000fe40004800000 */
[----:B------:R-:W-:Y:S02]  /*0d00*/  FSEL R35, R14, +INF , !P1 ;  /* 0x7f8000000e237808 */ /* 0x000fe40004800000 */
[----:B------:R-:W-:Y:S01]  /*0d10*/  @!P0 FSEL R33, R33, R12, P5 ;  /* 0x0000000c21218208 */ /* 0x000fe20002800000 */
[----:B------:R-:W-:Y:S01]  /*0d20*/  CS2R R14, SRZ ;  /* 0x00000000000e7805 */ /* 0x000fe2000001ff00 */
[----:B------:R-:W-:Y:S02]  /*0d30*/  FSETP.GT.AND P6, PT, R25, R8, PT ;  /* 0x000000081900720b */ /* 0x000fe40003fc4000 */
[----:B------:R-:W-:Y:S02]  /*0d40*/  PRMT R10, R10, 0x7632, R10 ;  /* 0x000076320a0a7816 */ /* 0x000fe4000000000a */
[----:B------:R-:W-:-:S02]  /*0d50*/  FSETP.NAN.AND P4, PT, R19, R19, PT ;  /* 0x000000131300720b */ /* 0x000fc40003f88000 */
[----:B------:R-:W-:Y:S01]  /*0d60*/  FSETP.NAN.AND P5, PT, R35, R35, PT ;  /* 0x000000232300720b */ /* 0x000fe20003fa8000 */
[----:B------:R-:W-:Y:S01]  /*0d70*/  IMAD.U32 R10, R10, 0x10000, RZ ;  /* 0x000100000a0a7824 */ /* 0x000fe200078e00ff */
[----:B------:R-:W-:Y:S02]  /*0d80*/  FSEL R34, R34, -INF , !P1 ;  /* 0xff80000022227808 */ /* 0x000fe40004800000 */
[-C--:B------:R-:W-:Y:S02]  /*0d90*/  @!P2 FSEL R25, R25, R8.reuse, P6 ;  /* 0x000000081919a208 */ /* 0x080fe40003000000 */
[C---:B------:R-:W-:Y:S02]  /*0da0*/  FSETP.GEU.AND P6, PT, R27.reuse, R8, PT ;  /* 0x000000081b00720b */ /* 0x040fe40003fce000 */
[----:B------:R-:W-:Y:S02]  /*0db0*/  FSETP.NAN.AND P0, PT, R34, R34, PT ;  /* 0x000000222200720b */ /* 0x000fe40003f08000 */
[----:B------:R-:W-:-:S02]  /*0dc0*/  @!P3 FSEL R27, R27, R8, !P6 ;  /* 0x000000081b1bb208 */ /* 0x000fc40007000000 */
[----:B------:R-:W-:Y:S02]  /*0dd0*/  FSETP.GEU.AND P2, PT, R19, R12, PT ;  /* 0x0000000c1300720b */ /* 0x000fe40003f4e000 */
[----:B------:R-:W-:Y:S02]  /*0de0*/  FSETP.GEU.AND P3, PT, R35, R10, PT ;  /* 0x0000000a2300720b */ /* 0x000fe40003f6e000 */
[----:B------:R-:W-:Y:S02]  /*0df0*/  FSEL R16, R16, -INF , !P1 ;  /* 0xff80000010107808 */ /* 0x000fe40004800000 */
[----:B------:R-:W-:Y:S02]  /*0e00*/  FSEL R17, R17, +INF , !P1 ;  /* 0x7f80000011117808 */ /* 0x000fe40004800000 */
[----:B------:R-:W-:Y:S02]  /*0e10*/  IADD3 R8, R23, 0x818000, RZ ;  /* 0x0081800017087810 */ /* 0x000fe40007ffe0ff */
[----:B------:R-:W-:-:S02]  /*0e20*/  @!P4 FSEL R19, R19, R12, !P2 ;  /* 0x0000000c1313c208 */ /* 0x000fc40005000000 */
[-C--:B------:R-:W-:Y:S01]  /*0e30*/  @!P5 FSEL R35, R35, R10.reuse, !P3 ;  /* 0x0000000a2323d208 */ /* 0x080fe20005800000 */
[----:B------:R-:W-:Y:S01]  /*0e40*/  CS2R R12, SRZ ;  /* 0x00000000000c7805 */ /* 0x000fe2000001ff00 */
[----:B------:R-:W-:Y:S01]  /*0e50*/  PRMT R11, R11, 0x7632, R11 ;  /* 0x000076320b0b7816 */ /* 0x000fe2000000000b */
[----:B------:R-:W-:Y:S01]  /*0e60*/  IMAD.WIDE R8, R8, R9, c[0x0][0x160] ;  /* 0x0000580008087625 */ /* 0x000fe200078e0209 */
[----:B------:R-:W-:Y:S02]  /*0e70*/  FSETP.GT.AND P2, PT, R34, R10, PT ;  /* 0x0000000a2200720b */ /* 0x000fe40003f44000 */
[----:B------:R-:W-:Y:S02]  /*0e80*/  FSETP.NAN.AND P4, PT, R16, R16, PT ;  /* 0x000000101000720b */ /* 0x000fe40003f88000 */
[----:B------:R-:W-:Y:S02]  /*0e90*/  FSETP.NAN.AND P3, PT, R17, R17, PT ;  /* 0x000000111100720b */ /* 0x000fe40003f68000 */
[----:B------:R-:W-:-:S02]  /*0ea0*/  FSEL R27, R27, +INF , !P1 ;  /* 0x7f8000001b1b7808 */ /* 0x000fc40004800000 */
[----:B------:R-:W-:Y:S01]  /*0eb0*/  FSEL R36, R25, -INF , !P1 ;  /* 0xff80000019247808 */ /* 0x000fe20004800000 */
[----:B------:R-:W-:Y:S01]  /*0ec0*/  IMAD.U32 R11, R11, 0x10000, RZ ;  /* 0x000100000b0b7824 */ /* 0x000fe200078e00ff */
[----:B------:R-:W-:Y:S01]  /*0ed0*/  @!P0 FSEL R34, R34, R10, P2 ;  /* 0x0000000a22228208 */ /* 0x000fe20001000000 */
[----:B------:R0:W2:Y:S01]  /*0ee0*/  @!P1 LDG.E.EL.128 R12, [R8.64] ;  /* 0x00000004080c9981 */ /* 0x0000a2000c2e1d00 */
[----:B------:R-:W-:Y:S01]  /*0ef0*/  FSETP.NAN.AND P0, PT, R27, R27, PT ;  /* 0x0000001b1b00720b */ /* 0x000fe20003f08000 */
[----:B------:R-:W-:Y:S01]  /*0f00*/  IMAD.MOV.U32 R25, RZ, RZ, 0x2 ;  /* 0x00000002ff197424 */ /* 0x000fe200078e00ff */
[----:B------:R-:W-:Y:S02]  /*0f10*/  FSETP.NAN.AND P2, PT, R36, R36, PT ;  /* 0x000000242400720b */ /* 0x000fe40003f48000 */
[-C--:B------:R-:W-:Y:S02]  /*0f20*/  FSETP.GT.AND P5, PT, R16, R11.reuse, PT ;  /* 0x0000000b1000720b */ /* 0x080fe40003fa4000 */
[----:B------:R-:W-:-:S02]  /*0f30*/  FSETP.GEU.AND P6, PT, R17, R11, PT ;  /* 0x0000000b1100720b */ /* 0x000fc40003fce000 */
[----:B------:R-:W-:Y:S01]  /*0f40*/  FSEL R26, R26, +INF , !P1 ;  /* 0x7f8000001a1a7808 */ /* 0x000fe20004800000 */
[----:B0-----:R-:W-:Y:S01]  /*0f50*/  IMAD.U32 R8, R7, 0x10000, RZ ;  /* 0x0001000007087824 */ /* 0x001fe200078e00ff */
[----:B------:R-:W-:Y:S02]  /*0f60*/  FSEL R37, R24, -INF , !P1 ;  /* 0xff80000018257808 */ /* 0x000fe40004800000 */
[-C--:B------:R-:W-:Y:S02]  /*0f70*/  @!P4 FSEL R16, R16, R11.reuse, P5 ;  /* 0x0000000b1010c208 */ /* 0x080fe40002800000 */
[----:B------:R-:W-:Y:S02]  /*0f80*/  @!P3 FSEL R17, R17, R11, !P6 ;  /* 0x0000000b1111b208 */ /* 0x000fe40007000000 */
[-C--:B------:R-:W-:Y:S01]  /*0f90*/  FSETP.GEU.AND P6, PT, R27, R8.reuse, PT ;  /* 0x000000081b00720b */ /* 0x080fe20003fce000 */
[----:B------:R-:W-:Y:S01]  /*0fa0*/  CS2R R10, SRZ ;  /* 0x00000000000a7805 */ /* 0x000fe2000001ff00 */
[----:B------:R-:W-:-:S02]  /*0fb0*/  FSETP.GT.AND P5, PT, R36, R8, PT ;  /* 0x000000082400720b */ /* 0x000fc40003fa4000 */
[----:B------:R-:W-:Y:S02]  /*0fc0*/  FSETP.NAN.AND P3, PT, R26, R26, PT ;  /* 0x0000001a1a00720b */ /* 0x000fe40003f68000 */
[----:B------:R-:W-:Y:S02]  /*0fd0*/  FSETP.NAN.AND P4, PT, R37, R37, PT ;  /* 0x000000252500720b */ /* 0x000fe40003f88000 */
[-C--:B------:R-:W-:Y:S02]  /*0fe0*/  @!P0 FSEL R27, R27, R8.reuse, !P6 ;  /* 0x000000081b1b8208 */ /* 0x080fe40007000000 */
[----:B------:R-:W-:Y:S01]  /*0ff0*/  @!P2 FSEL R36, R36, R8, P5 ;  /* 0x000000082424a208 */ /* 0x000fe20002800000 */
[----:B------:R-:W-:Y:S01]  /*1000*/  IMAD.U32 R8, R6, 0x10000, RZ ;  /* 0x0001000006087824 */ /* 0x000fe200078e00ff */
[----:B------:R-:W-:Y:S02]  /*1010*/  FSEL R28, R28, +INF , !P1 ;  /* 0x7f8000001c1c7808 */ /* 0x000fe40004800000 */
[----:B------:R-:W-:-:S02]  /*1020*/  FSEL R29, R29, -INF , !P1 ;  /* 0xff8000001d1d7808 */ /* 0x000fc40004800000 */
[-C--:B------:R-:W-:Y:S02]  /*1030*/  FSETP.GEU.AND P6, PT, R26, R8.reuse, PT ;  /* 0x000000081a00720b */ /* 0x080fe40003fce000 */
[----:B------:R-:W-:Y:S02]  /*1040*/  FSETP.GT.AND P5, PT, R37, R8, PT ;  /* 0x000000082500720b */ /* 0x000fe40003fa4000 */
[----:B------:R-:W-:Y:S02]  /*1050*/  FSETP.NAN.AND P0, PT, R28, R28, PT ;  /* 0x0000001c1c00720b */ /* 0x000fe40003f08000 */
[----:B------:R-:W-:Y:S02]  /*1060*/  FSETP.NAN.AND P2, PT, R29, R29, PT ;  /* 0x0000001d1d00720b */ /* 0x000fe40003f48000 */
[-C--:B------:R-:W-:Y:S02]  /*1070*/  @!P3 FSEL R26, R26, R8.reuse, !P6 ;  /* 0x000000081a1ab208 */ /* 0x080fe40007000000 */
[----:B------:R-:W-:Y:S01]  /*1080*/  @!P4 FSEL R37, R37, R8, P5 ;  /* 0x000000082525c208 */ /* 0x000fe20002800000 */
[----:B------:R-:W-:Y:S01]  /*1090*/  IMAD.U32 R8, R5, 0x10000, RZ ;  /* 0x0001000005087824 */ /* 0x000fe200078e00ff */
[----:B------:R-:W-:-:S02]  /*10a0*/  FSEL R30, R30, +INF , !P1 ;  /* 0x7f8000001e1e7808 */ /* 0x000fc40004800000 */
[----:B------:R-:W-:Y:S02]  /*10b0*/  FSEL R31, R31, -INF , !P1 ;  /* 0xff8000001f1f7808 */ /* 0x000fe40004800000 */
[-C--:B------:R-:W-:Y:S02]  /*10c0*/  FSETP.GEU.AND P6, PT, R28, R8.reuse, PT ;  /* 0x000000081c00720b */ /* 0x080fe40003fce000 */
[----:B------:R-:W-:Y:S02]  /*10d0*/  FSETP.GT.AND P5, PT, R29, R8, PT ;  /* 0x000000081d00720b */ /* 0x000fe40003fa4000 */
[----:B------:R-:W-:Y:S02]  /*10e0*/  FSETP.NAN.AND P3, PT, R30, R30, PT ;  /* 0x0000001e1e00720b */ /* 0x000fe40003f68000 */
[----:B------:R-:W-:Y:S02]  /*10f0*/  FSETP.NAN.AND P4, PT, R31, R31, PT ;  /* 0x0000001f1f00720b */ /* 0x000fe40003f88000 */
[----:B------:R-:W-:-:S02]  /*1100*/  @!P0 FSEL R28, R28, R8, !P6 ;  /* 0x000000081c1c8208 */ /* 0x000fc40007000000 */
[----:B------:R-:W-:Y:S01]  /*1110*/  @!P2 FSEL R29, R29, R8, P5 ;  /* 0x000000081d1da208 */ /* 0x000fe20002800000 */
[----:B------:R-:W-:Y:S01]  /*1120*/  IMAD.U32 R8, R4, 0x10000, RZ ;  /* 0x0001000004087824 */ /* 0x000fe200078e00ff */
[----:B------:R-:W-:Y:S02]  /*1130*/  FSEL R35, R35, +INF , !P1 ;  /* 0x7f80000023237808 */ /* 0x000fe40004800000 */
[----:B------:R-:W-:Y:S02]  /*1140*/  PRMT R6, R6, 0x7632, R6 ;  /* 0x0000763206067816 */ /* 0x000fe40000000006 */
[-C--:B------:R-:W-:Y:S02]  /*1150*/  FSETP.GEU.AND P5, PT, R30, R8.reuse, PT ;  /* 0x000000081e00720b */ /* 0x080fe40003fae000 */
[----:B------:R-:W-:Y:S02]  /*1160*/  FSETP.GT.AND P2, PT, R31, R8, PT ;  /* 0x000000081f00720b */ /* 0x000fe40003f44000 */
[----:B------:R-:W-:-:S02]  /*1170*/  FSETP.NAN.AND P0, PT, R35, R35, PT ;  /* 0x000000232300720b */ /* 0x000fc40003f08000 */
[----:B------:R-:W-:Y:S02]  /*1180*/  FSEL R34, R34, -INF , !P1 ;  /* 0xff80000022227808 */ /* 0x000fe40004800000 */
[-C--:B------:R-:W-:Y:S02]  /*1190*/  @!P3 FSEL R30, R30, R8.reuse, !P5 ;  /* 0x000000081e1eb208 */ /* 0x080fe40006800000 */
[----:B------:R-:W-:Y:S01]  /*11a0*/  @!P4 FSEL R31, R31, R8, P2 ;  /* 0x000000081f1fc208 */ /* 0x000fe20001000000 */
[----:B------:R-:W-:Y:S01]  /*11b0*/  IMAD.U32 R8, R6, 0x10000, RZ ;  /* 0x0001000006087824 */ /* 0x000fe200078e00ff */
[----:B------:R-:W-:Y:S02]  /*11c0*/  FSETP.NAN.AND P4, PT, R34, R34, PT ;  /* 0x000000222200720b */ /* 0x000fe40003f88000 */
[----:B------:R-:W-:Y:S02]  /*11d0*/  IADD3 R24, R23, 0xa1a000, RZ ;  /* 0x00a1a00017187810 */ /* 0x000fe40007ffe0ff */
[----:B------:R-:W-:-:S02]  /*11e0*/  FSETP.GEU.AND P5, PT, R35, R8, PT ;  /* 0x000000082300720b */ /* 0x000fc40003fae000 */
[----:B------:R-:W-:Y:S01]  /*11f0*/  FSEL R19, R19, +INF , !P1 ;  /* 0x7f80000013137808 */ /* 0x000fe20004800000 */
[----:B------:R-:W-:Y:S01]  /*1200*/  IMAD.WIDE R24, R24, R25, c[0x0][0x160] ;  /* 0x0000580018187625 */ /* 0x000fe200078e0219 */
[-C--:B------:R-:W-:Y:S02]  /*1210*/  @!P0 FSEL R35, R35, R8.reuse, !P5 ;  /* 0x0000000823238208 */ /* 0x080fe40006800000 */
[CC--:B------:R-:W-:Y:S02]  /*1220*/  FSETP.GT.AND P0, PT, R34.reuse, R8.reuse, PT ;  /* 0x000000082200720b */ /* 0x0c0fe40003f04000 */
[----:B------:R-:W-:Y:S02]  /*1230*/  FSEL R33, R33, -INF , !P1 ;  /* 0xff80000021217808 */ /* 0x000fe40004800000 */
[----:B------:R-:W-:Y:S02]  /*1240*/  @!P4 FSEL R34, R34, R8, P0 ;  /* 0x000000082222c208 */ /* 0x000fe40000000000 */
[----:B------:R-:W-:Y:S01]  /*1250*/  CS2R R8, SRZ ;  /* 0x0000000000087805 */ /* 0x000fe2000001ff00 */
[----:B------:R-:W-:-:S02]  /*1260*/  PRMT R5, R5, 0x7632, R5 ;  /* 0x0000763205057816 */ /* 0x000fc40000000005 */
[----:B------:R-:W-:Y:S02]  /*1270*/  FSETP.NAN.AND P2, PT, R19, R19, PT ;  /* 0x000000131300720b */ /* 0x000fe40003f48000 */
[----:B------:R-:W-:Y:S01]  /*1280*/  FSETP.NAN.AND P3, PT, R33, R33, PT ;  /* 0x000000212100720b */ /* 0x000fe20003f68000 */
[----:B------:R0:W3:Y:S01]  /*1290*/  @!P1 LDG.E.EL.128 R8, [R24.64] ;  /* 0x0000000418089981 */ /* 0x0000e2000c2e1d00 */
[----:B------:R-:W-:Y:S01]  /*12a0*/  IMAD.U32 R6, R5, 0x10000, RZ ;  /* 0x0001000005067824 */ /* 0x000fe200078e00ff */
[----:B------:R-:W-:Y:S02]  /*12b0*/  FSEL R18, R18, +INF , !P1 ;  /* 0x7f80000012127808 */ /* 0x000fe40004800000 */
[----:B------:R-:W-:Y:S02]  /*12c0*/  FSEL R32, R32, -INF , !P1 ;  /* 0xff80000020207808 */ /* 0x000fe40004800000 */
[-C--:B------:R-:W-:Y:S02]  /*12d0*/  FSETP.GEU.AND P4, PT, R19, R6.reuse, PT ;  /* 0x000000061300720b */ /* 0x080fe40003f8e000 */
[----:B------:R-:W-:-:S02]  /*12e0*/  FSETP.GT.AND P0, PT, R33, R6, PT ;  /* 0x000000062100720b */ /* 0x000fc40003f04000 */
[-C--:B------:R-:W-:Y:S02]  /*12f0*/  @!P2 FSEL R19, R19, R6.reuse, !P4 ;  /* 0x000000061313a208 */ /* 0x080fe40006000000 */
[----:B------:R-:W-:Y:S02]  /*1300*/  PRMT R4, R4, 0x7632, R4 ;  /* 0x0000763204047816 */ /* 0x000fe40000000004 */
[----:B------:R-:W-:Y:S02]  /*1310*/  @!P3 FSEL R33, R33, R6, P0 ;  /* 0x000000062121b208 */ /* 0x000fe40000000000 */
[----:B------:R-:W-:Y:S02]  /*1320*/  FSETP.NAN.AND P4, PT, R18, R18, PT ;  /* 0x000000121200720b */ /* 0x000fe40003f88000 */
[----:B------:R-:W-:Y:S02]  /*1330*/  FSETP.NAN.AND P3, PT, R32, R32, PT ;  /* 0x000000202000720b */ /* 0x000fe40003f68000 */
[----:B------:R-:W-:-:S02]  /*1340*/  FSEL R31, R31, -INF , !P1 ;  /* 0xff8000001f1f7808 */ /* 0x000fc40004800000 */
[----:B------:R-:W-:Y:S01]  /*1350*/  FSEL R30, R30, +INF , !P1 ;  /* 0x7f8000001e1e7808 */ /* 0x000fe20004800000 */
[----:B------:R-:W-:Y:S01]  /*1360*/  IMAD.U32 R5, R4, 0x10000, RZ ;  /* 0x0001000004057824 */ /* 0x000fe200078e00ff */
[----:B------:R-:W-:Y:S02]  /*1370*/  FSETP.NAN.AND P0, PT, R31, R31, PT ;  /* 0x0000001f1f00720b */ /* 0x000fe40003f08000 */
[----:B------:R-:W-:Y:S02]  /*1380*/  FSETP.NAN.AND P2, PT, R30, R30, PT ;  /* 0x0000001e1e00720b */ /* 0x000fe40003f48000 */
[-C--:B------:R-:W-:Y:S02]  /*1390*/  FSETP.GEU.AND P6, PT, R18, R5.reuse, PT ;  /* 0x000000051200720b */ /* 0x080fe40003fce000 */
[-C--:B------:R-:W-:Y:S02]  /*13a0*/  FSETP.GT.AND P5, PT, R32, R5.reuse, PT ;  /* 0x000000052000720b */ /* 0x080fe40003fa4000 */
[----:B------:R-:W-:-:S02]  /*13b0*/  @!P4 FSEL R18, R18, R5, !P6 ;  /* 0x000000051212c208 */ /* 0x000fc40007000000 */
[----:B------:R-:W-:Y:S02]  /*13c0*/  @!P3 FSEL R32, R32, R5, P5 ;  /* 0x000000052020b208 */ /* 0x000fe40002800000 */
[----:B------:R-:W-:Y:S02]  /*13d0*/  FSEL R5, R18, +INF , !P1 ;  /* 0x7f80000012057808 */ /* 0x000fe40004800000 */
[----:B------:R-:W-:Y:S02]  /*13e0*/  FSEL R26, R26, +INF , !P1 ;  /* 0x7f8000001a1a7808 */ /* 0x000fe40004800000 */
[----:B------:R-:W-:Y:S02]  /*13f0*/  FSEL R37, R37, -INF , !P1 ;  /* 0xff80000025257808 */ /* 0x000fe40004800000 */
[----:B------:R-:W-:Y:S02]  /*1400*/  FSEL R28, R28, +INF , !P1 ;  /* 0x7f8000001c1c7808 */ /* 0x000fe40004800000 */
[----:B0-----:R-:W-:-:S02]  /*1410*/  FSEL R24, R19, +INF , !P1 ;  /* 0x7f80000013187808 */ /* 0x001fc40004800000 */
[----:B------:R-:W-:Y:S02]  /*1420*/  FSEL R29, R29, -INF , !P1 ;  /* 0xff8000001d1d7808 */ /* 0x000fe40004800000 */
[----:B------:R-:W-:Y:S02]  /*1430*/  FSEL R19, R32, -INF , !P1 ;  /* 0xff80000020137808 */ /* 0x000fe40004800000 */
[----:B------:R-:W-:Y:S01]  /*1440*/  FSEL R27, R27, +INF , !P1 ;  /* 0x7f8000001b1b7808 */ /* 0x000fe20004800000 */
[----:B--2---:R-:W-:-:S05]  /*1450*/  IMAD.U32 R4, R12, 0x10000, RZ ;  /* 0x000100000c047824 */ /* 0x004fca00078e00ff */
[CC--:B------:R-:W-:Y:S02]  /*1460*/  FSETP.GT.AND P3, PT, R31.reuse, R4.reuse, PT ;  /* 0x000000041f00720b */ /* 0x0c0fe40003f64000 */
[CC--:B------:R-:W-:Y:S02]  /*1470*/  FSETP.GEU.AND P4, PT, R30.reuse, R4.reuse, PT ;  /* 0x000000041e00720b */ /* 0x0c0fe40003f8e000 */
[-C--:B------:R-:W-:Y:S02]  /*1480*/  @!P0 FSEL R31, R31, R4.reuse, P3 ;  /* 0x000000041f1f8208 */ /* 0x080fe40001800000 */
[----:B------:R-:W-:Y:S02]  /*1490*/  @!P2 FSEL R30, R30, R4, !P4 ;  /* 0x000000041e1ea208 */ /* 0x000fe40006000000 */
[----:B------:R-:W-:Y:S02]  /*14a0*/  PRMT R4, R12, 0x7632, R4 ;  /* 0x000076320c047816 */ /* 0x000fe40000000004 */
[----:B------:R-:W-:-:S03]  /*14b0*/  FSETP.NAN.AND P3, PT, R5, R5, PT ;  /* 0x000000050500720b */ /* 0x000fc60003f68000 */
[----:B------:R-:W-:Y:S01]  /*14c0*/  IMAD.U32 R4, R4, 0x10000, RZ ;  /* 0x0001000004047824 */ /* 0x000fe200078e00ff */
[----:B------:R-:W-:Y:S01]  /*14d0*/  FSETP.NAN.AND P2, PT, R26, R26, PT ;  /* 0x0000001a1a00720b */ /* 0x000fe20003f48000 */
[----:B------:R-:W-:-:S03]  /*14e0*/  IMAD.U32 R6, R14, 0x10000, RZ ;  /* 0x000100000e067824 */ /* 0x000fc600078e00ff */
[----:B------:R-:W-:Y:S02]  /*14f0*/  FSETP.GEU.AND P4, PT, R5, R4, PT ;  /* 0x000000040500720b */ /* 0x000fe40003f8e000 */
[----:B------:R-:W-:-:S03]  /*1500*/  FSETP.NAN.AND P0, PT, R37, R37, PT ;  /* 0x000000252500720b */ /* 0x000fc60003f08000 */
[----:B------:R-:W-:Y:S02]  /*1510*/  @!P3 FSEL R5, R5, R4, !P4 ;  /* 0x000000040505b208 */ /* 0x000fe40006000000 */
[-C--:B------:R-:W-:Y:S02]  /*1520*/  FSETP.GEU.AND P5, PT, R26, R6.reuse, PT ;  /* 0x000000061a00720b */ /* 0x080fe40003fae000 */
[----:B------:R-:W-:Y:S02]  /*1530*/  FSEL R25, R30, +INF , !P1 ;  /* 0x7f8000001e197808 */ /* 0x000fe40004800000 */
[----:B------:R-:W-:Y:S02]  /*1540*/  FSEL R23, R5, +INF , !P1 ;  /* 0x7f80000005177808 */ /* 0x000fe40004800000 */
[----:B------:R-:W-:Y:S02]  /*1550*/  @!P2 FSEL R26, R26, R6, !P5 ;  /* 0x000000061a1aa208 */ /* 0x000fe40006800000 */
[----:B------:R-:W-:-:S02]  /*1560*/  FSETP.NAN.AND P3, PT, R25, R25, PT ;  /* 0x000000191900720b */ /* 0x000fc40003f68000 */
[----:B------:R-:W-:Y:S02]  /*1570*/  FSETP.NAN.AND P2, PT, R23, R23, PT ;  /* 0x000000171700720b */ /* 0x000fe40003f48000 */
[----:B------:R-:W-:-:S04]  /*1580*/  FSETP.GT.AND P4, PT, R37, R6, PT ;  /* 0x000000062500720b */ /* 0x000fc80003f84000 */
[----:B------:R-:W-:Y:S02]  /*1590*/  @!P0 FSEL R37, R37, R6, P4 ;  /* 0x0000000625258208 */ /* 0x000fe40002000000 */
[----:B------:R-:W-:Y:S01]  /*15a0*/  FSETP.NAN.AND P0, PT, R28, R28, PT ;  /* 0x0000001c1c00720b */ /* 0x000fe20003f08000 */
[C---:B------:R-:W-:Y:S01]  /*15b0*/  IMAD.U32 R18, R13.reuse, 0x10000, RZ ;  /* 0x000100000d127824 */ /* 0x040fe200078e00ff */
[----:B------:R-:W-:Y:S02]  /*15c0*/  PRMT R13, R13, 0x7632, R13 ;  /* 0x000076320d0d7816 */ /* 0x000fe4000000000d */
[C---:B---3--:R-:W-:Y:S01]  /*15d0*/  PRMT R12, R8.reuse, 0x7632, R12 ;  /* 0x00007632080c7816 */ /* 0x048fe2000000000c */
[----:B------:R-:W-:-:S04]  /*15e0*/  IMAD.U32 R8, R8, 0x10000, RZ ;  /* 0x0001000008087824 */ /* 0x000fc800078e00ff */
[----:B------:R-:W-:Y:S01]  /*15f0*/  IMAD.U32 R12, R12, 0x10000, RZ ;  /* 0x000100000c0c7824 */ /* 0x000fe200078e00ff */
[----:B------:R-:W-:-:S04]  /*1600*/  FSETP.GEU.AND P5, PT, R25, R8, PT ;  /* 0x000000081900720b */ /* 0x000fc80003fae000 */
[----:B------:R-:W-:Y:S02]  /*1610*/  FSETP.GEU.AND P4, PT, R23, R12, PT ;  /* 0x0000000c1700720b */ /* 0x000fe40003f8e000 */
[----:B------:R-:W-:Y:S02]  /*1620*/  @!P3 FSEL R25, R25, R8, !P5 ;  /* 0x000000081919b208 */ /* 0x000fe40006800000 */
[----:B------:R-:W-:Y:S02]  /*1630*/  @!P2 FSEL R23, R23, R12, !P4 ;  /* 0x0000000c1717a208 */ /* 0x000fe40006000000 */
[----:B------:R-:W-:Y:S02]  /*1640*/  FSEL R5, R25, +INF , !P1 ;  /* 0x7f80000019057808 */ /* 0x000fe40004800000 */
[----:B------:R-:W-:Y:S02]  /*1650*/  FSEL R6, R23, +INF , !P1 ;  /* 0x7f80000017067808 */ /* 0x000fe40004800000 */
[----:B------:R-:W-:-:S02]  /*1660*/  FSETP.GEU.AND P2, PT, R28, R18, PT ;  /* 0x000000121c00720b */ /* 0x000fc40003f4e000 */
[----:B------:R-:W-:Y:S02]  /*1670*/  FSETP.GEU.AND P3, PT, R5, R6, PT ;  /* 0x000000060500720b */ /* 0x000fe40003f6e000 */
[----:B------:R-:W-:-:S04]  /*1680*/  @!P0 FSEL R28, R28, R18, !P2 ;  /* 0x000000121c1c8208 */ /* 0x000fc80005000000 */
[----:B------:R-:W-:Y:S02]  /*1690*/  FSEL R23, R28, +INF , !P1 ;  /* 0x7f8000001c177808 */ /* 0x000fe40004800000 */
[----:B------:R-:W-:Y:S02]  /*16a0*/  FSETP.NAN.AND P2, PT, R5, R5, PT ;  /* 0x000000050500720b */ /* 0x000fe40003f48000 */
[----:B------:R-:W-:-:S03]  /*16b0*/  FSETP.NAN.AND P0, PT, R23, R23, PT ;  /* 0x000000171700720b */ /* 0x000fc60003f08000 */
[----:B------:R-:W-:Y:S01]  /*16c0*/  @P3 FSEL R5, R5, R6, P2 ;  /* 0x0000000605053208 */ /* 0x000fe20001000000 */
[----:B------:R-:W-:-:S05]  /*16d0*/  IMAD.U32 R6, R9, 0x10000, RZ ;  /* 0x0001000009067824 */ /* 0x000fca00078e00ff */
[----:B------:R-:W-:-:S04]  /*16e0*/  FSETP.GEU.AND P2, PT, R23, R6, PT ;  /* 0x000000061700720b */ /* 0x000fc80003f4e000 */
[----:B------:R-:W-:Y:S02]  /*16f0*/  @!P0 FSEL R23, R23, R6, !P2 ;  /* 0x0000000617178208 */ /* 0x000fe40005000000 */
[----:B------:R-:W-:Y:S01]  /*1700*/  FSETP.NAN.AND P0, PT, R24, R24, PT ;  /* 0x000000181800720b */ /* 0x000fe20003f08000 */
[----:B------:R-:W-:Y:S01]  /*1710*/  IMAD.U32 R13, R13, 0x10000, RZ ;  /* 0x000100000d0d7824 */ /* 0x000fe200078e00ff */
[----:B------:R-:W-:-:S04]  /*1720*/  FSEL R28, R23, +INF , !P1 ;  /* 0x7f800000171c7808 */ /* 0x000fc80004800000 */
[----:B------:R-:W-:Y:S02]  /*1730*/  FSETP.GEU.AND P3, PT, R5, R28, PT ;  /* 0x0000001c0500720b */ /* 0x000fe40003f6e000 */
[----:B------:R-:W-:-:S05]  /*1740*/  FSETP.GEU.AND P2, PT, R24, R13, PT ;  /* 0x0000000d1800720b */ /* 0x000fca0003f4e000 */
[----:B------:R-:W-:Y:S02]  /*1750*/  @!P0 FSEL R24, R24, R13, !P2 ;  /* 0x0000000d18188208 */ /* 0x000fe40005000000 */
[C---:B------:R-:W-:Y:S02]  /*1760*/  FSETP.NAN.AND P0, PT, R5.reuse, R5, PT ;  /* 0x000000050500720b */ /* 0x040fe40003f08000 */
[----:B------:R-:W-:Y:S02]  /*1770*/  FSEL R24, R24, +INF , !P1 ;  /* 0x7f80000018187808 */ /* 0x000fe40004800000 */
[----:B------:R-:W-:Y:S02]  /*1780*/  @P3 FSEL R5, R5, R28, P0 ;  /* 0x0000001c05053208 */ /* 0x000fe40000000000 */
[----:B------:R-:W-:Y:S02]  /*1790*/  PRMT R9, R9, 0x7632, R9 ;  /* 0x0000763209097816 */ /* 0x000fe40000000009 */
[----:B------:R-:W-:-:S03]  /*17a0*/  FSETP.NAN.AND P3, PT, R24, R24, PT ;  /* 0x000000181800720b */ /* 0x000fc60003f68000 */
[----:B------:R-:W-:Y:S01]  /*17b0*/  IMAD.U32 R9, R9, 0x10000, RZ ;  /* 0x0001000009097824 */ /* 0x000fe200078e00ff */
[----:B------:R-:W-:Y:S02]  /*17c0*/  FSETP.NAN.AND P2, PT, R29, R29, PT ;  /* 0x0000001d1d00720b */ /* 0x000fe40003f48000 */
[----:B------:R-:W-:Y:S02]  /*17d0*/  FSETP.NAN.AND P0, PT, R19, R19, PT ;  /* 0x000000131300720b */ /* 0x000fe40003f08000 */
[----:B------:R-:W-:-:S05]  /*17e0*/  FSETP.GEU.AND P4, PT, R24, R9, PT ;  /* 0x000000091800720b */ /* 0x000fca0003f8e000 */
[----:B------:R-:W-:Y:S02]  /*17f0*/  @!P3 FSEL R24, R24, R9, !P4 ;  /* 0x000000091818b208 */ /* 0x000fe40006000000 */
[CC--:B------:R-:W-:Y:S02]  /*1800*/  FSETP.GT.AND P3, PT, R29.reuse, R18.reuse, PT ;  /* 0x000000121d00720b */ /* 0x0c0fe40003f64000 */
[----:B------:R-:W-:Y:S02]  /*1810*/  FSEL R24, R24, +INF , !P1 ;  /* 0x7f80000018187808 */ /* 0x000fe40004800000 */
[----:B------:R-:W-:Y:S02]  /*1820*/  @!P2 FSEL R29, R29, R18, P3 ;  /* 0x000000121d1da208 */ /* 0x000fe40001800000 */
[----:B------:R-:W-:Y:S02]  /*1830*/  FSETP.GT.AND P2, PT, R19, R4, PT ;  /* 0x000000041300720b */ /* 0x000fe40003f44000 */
[----:B------:R-:W-:-:S02]  /*1840*/  FSETP.GEU.AND P4, PT, R5, R24, PT ;  /* 0x000000180500720b */ /* 0x000fc40003f8e000 */
[----:B------:R-:W-:Y:S02]  /*1850*/  FSEL R23, R26, +INF , !P1 ;  /* 0x7f8000001a177808 */ /* 0x000fe40004800000 */
[----:B------:R-:W-:Y:S02]  /*1860*/  PRMT R14, R7, 0x7632, R14 ;  /* 0x00007632070e7816 */ /* 0x000fe4000000000e */
[----:B------:R-:W-:Y:S02]  /*1870*/  FSEL R18, R35, +INF , !P1 ;  /* 0x7f80000023127808 */ /* 0x000fe40004800000 */
[----:B------:R-:W-:Y:S02]  /*1880*/  @!P0 FSEL R19, R19, R4, P2 ;  /* 0x0000000413138208 */ /* 0x000fe40001000000 */
[----:B------:R-:W-:Y:S02]  /*1890*/  FSETP.NAN.AND P2, PT, R23, R23, PT ;  /* 0x000000171700720b */ /* 0x000fe40003f48000 */
[----:B------:R-:W-:-:S02]  /*18a0*/  PRMT R7, R14, 0x7632, R7 ;  /* 0x000076320e077816 */ /* 0x000fc40000000007 */
[----:B------:R-:W-:Y:S01]  /*18b0*/  FSETP.NAN.AND P3, PT, R18, R18, PT ;  /* 0x000000121200720b */ /* 0x000fe20003f68000 */
[----:B------:R-:W-:Y:S01]  /*18c0*/  IMAD.U32 R4, R10, 0x10000, RZ ;  /* 0x000100000a047824 */ /* 0x000fe200078e00ff */
[----:B------:R-:W-:Y:S01]  /*18d0*/  FSETP.NAN.AND P0, PT, R5, R5, PT ;  /* 0x000000050500720b */ /* 0x000fe20003f08000 */
[----:B------:R-:W-:Y:S01]  /*18e0*/  IMAD.U32 R7, R7, 0x10000, RZ ;  /* 0x0001000007077824 */ /* 0x000fe200078e00ff */
[----:B------:R-:W-:Y:S02]  /*18f0*/  FSEL R25, R17, +INF , !P1 ;  /* 0x7f80000011197808 */ /* 0x000fe40004800000 */
[----:B------:R-:W-:Y:S02]  /*1900*/  @P4 FSEL R5, R5, R24, P0 ;  /* 0x0000001805054208 */ /* 0x000fe40000000000 */
[----:B------:R-:W-:Y:S02]  /*1910*/  FSETP.GEU.AND P5, PT, R23, R4, PT ;  /* 0x000000041700720b */ /* 0x000fe40003fae000 */
[----:B------:R-:W-:-:S02]  /*1920*/  FSETP.GEU.AND P4, PT, R18, R7, PT ;  /* 0x000000071200720b */ /* 0x000fc40003f8e000 */
[----:B------:R-:W-:Y:S02]  /*1930*/  FSETP.NAN.AND P0, PT, R25, R25, PT ;  /* 0x000000191900720b */ /* 0x000fe40003f08000 */
[----:B------:R-:W-:Y:S02]  /*1940*/  @!P2 FSEL R23, R23, R4, !P5 ;  /* 0x000000041717a208 */ /* 0x000fe40006800000 */
[----:B------:R-:W-:Y:S01]  /*1950*/  PRMT R17, R10, 0x7632, R17 ;  /* 0x000076320a117816 */ /* 0x000fe20000000011 */
[----:B------:R-:W-:Y:S01]  /*1960*/  IMAD.U32 R10, R14, 0x10000, RZ ;  /* 0x000100000e0a7824 */ /* 0x000fe200078e00ff */
[----:B------:R-:W-:Y:S02]  /*1970*/  @!P3 FSEL R18, R18, R7, !P4 ;  /* 0x000000071212b208 */ /* 0x000fe40006000000 */
[----:B------:R-:W-:Y:S02]  /*1980*/  FSETP.NAN.AND P4, PT, R27, R27, PT ;  /* 0x0000001b1b00720b */ /* 0x000fe40003f88000 */
[----:B------:R-:W-:-:S02]  /*1990*/  FSEL R28, R23, +INF , !P1 ;  /* 0x7f800000171c7808 */ /* 0x000fc40004800000 */
[----:B------:R-:W-:Y:S01]  /*19a0*/  FSEL R26, R18, +INF , !P1 ;  /* 0x7f800000121a7808 */ /* 0x000fe20004800000 */
[----:B------:R-:W-:Y:S01]  /*19b0*/  IMAD.U32 R14, R15, 0x10000, RZ ;  /* 0x000100000f0e7824 */ /* 0x000fe200078e00ff */
[----:B------:R-:W-:Y:S02]  /*19c0*/  FSETP.GEU.AND P5, PT, R25, R10, PT ;  /* 0x0000000a1900720b */ /* 0x000fe40003fae000 */
[----:B------:R-:W-:Y:S02]  /*19d0*/  FSETP.GEU.AND P2, PT, R5, R28, PT ;  /* 0x0000001c0500720b */ /* 0x000fe40003f4e000 */
[----:B------:R-:W-:Y:S02]  /*19e0*/  FSETP.NAN.AND P3, PT, R26, R26, PT ;  /* 0x0000001a1a00720b */ /* 0x000fe40003f68000 */
[----:B------:R-:W-:Y:S01]  /*19f0*/  @!P0 FSEL R25, R25, R10, !P5 ;  /* 0x0000000a19198208 */ /* 0x000fe20006800000 */
[----:B------:R-:W-:Y:S01]  /*1a00*/  IMAD.U32 R17, R17, 0x10000, RZ ;  /* 0x0001000011117824 */ /* 0x000fe200078e00ff */
[----:B------:R-:W-:-:S02]  /*1a10*/  FSEL R18, R33, -INF , !P1 ;  /* 0xff80000021127808 */ /* 0x000fc40004800000 */
[C---:B------:R-:W-:Y:S02]  /*1a20*/  FSETP.GEU.AND P5, PT, R27.reuse, R14, PT ;  /* 0x0000000e1b00720b */ /* 0x040fe40003fae000 */
[----:B------:R-:W-:Y:S02]  /*1a30*/  FSETP.NAN.AND P0, PT, R18, R18, PT ;  /* 0x000000121200720b */ /* 0x000fe40003f08000 */
[----:B------:R-:W-:Y:S02]  /*1a40*/  @!P4 FSEL R27, R27, R14, !P5 ;  /* 0x0000000e1b1bc208 */ /* 0x000fe40006800000 */
[----:B------:R-:W-:Y:S02]  /*1a50*/  FSETP.NAN.AND P4, PT, R5, R5, PT ;  /* 0x000000050500720b */ /* 0x000fe40003f88000 */
[----:B------:R-:W-:Y:S02]  /*1a60*/  FSETP.GEU.AND P5, PT, R26, R17, PT ;  /* 0x000000111a00720b */ /* 0x000fe40003fae000 */
[----:B------:R-:W-:-:S02]  /*1a70*/  FSEL R24, R25, +INF , !P1 ;  /* 0x7f80000019187808 */ /* 0x000fc40004800000 */
[----:B------:R-:W-:Y:S02]  /*1a80*/  PRMT R15, R15, 0x7632, R15 ;  /* 0x000076320f0f7816 */ /* 0x000fe4000000000f */
[----:B------:R-:W-:Y:S02]  /*1a90*/  @P2 FSEL R5, R5, R28, P4 ;  /* 0x0000001c05052208 */ /* 0x000fe40002000000 */
[----:B------:R-:W-:Y:S02]  /*1aa0*/  @!P3 FSEL R26, R26, R17, !P5 ;  /* 0x000000111a1ab208 */ /* 0x000fe40006800000 */
[----:B------:R-:W-:Y:S02]  /*1ab0*/  FSEL R28, R27, +INF , !P1 ;  /* 0x7f8000001b1c7808 */ /* 0x000fe40004800000 */
[----:B------:R-:W-:Y:S01]  /*1ac0*/  FSETP.NAN.AND P4, PT, R24, R24, PT ;  /* 0x000000181800720b */ /* 0x000fe20003f88000 */
[----:B------:R-:W-:Y:S01]  /*1ad0*/  IMAD.U32 R15, R15, 0x10000, RZ ;  /* 0x000100000f0f7824 */ /* 0x000fe200078e00ff */
[----:B------:R-:W-:-:S02]  /*1ae0*/  FSETP.GT.AND P5, PT, R18, R13, PT ;  /* 0x0000000d1200720b */ /* 0x000fc40003fa4000 */
[----:B------:R-:W-:Y:S02]  /*1af0*/  FSEL R26, R26, +INF , !P1 ;  /* 0x7f8000001a1a7808 */ /* 0x000fe40004800000 */
[----:B------:R-:W-:Y:S02]  /*1b00*/  FSETP.NAN.AND P2, PT, R28, R28, PT ;  /* 0x0000001c1c00720b */ /* 0x000fe40003f48000 */
[----:B------:R-:W-:Y:S01]  /*1b10*/  @!P0 FSEL R18, R18, R13, P5 ;  /* 0x0000000d12128208 */ /* 0x000fe20002800000 */
[----:B------:R-:W-:Y:S01]  /*1b20*/  IMAD.U32 R13, R11, 0x10000, RZ ;  /* 0x000100000b0d7824 */ /* 0x000fe200078e00ff */
[----:B------:R-:W-:Y:S02]  /*1b30*/  FSETP.GEU.AND P3, PT, R5, R26, PT ;  /* 0x0000001a0500720b */ /* 0x000fe40003f6e000 */
[----:B------:R-:W-:Y:S02]  /*1b40*/  FSETP.GEU.AND P0, PT, R24, R15, PT ;  /* 0x0000000f1800720b */ /* 0x000fe40003f0e000 */
[----:B------:R-:W-:-:S02]  /*1b50*/  FSETP.GEU.AND P5, PT, R28, R13, PT ;  /* 0x0000000d1c00720b */ /* 0x000fc40003fae000 */
[----:B------:R-:W-:Y:S02]  /*1b60*/  @!P4 FSEL R24, R24, R15, !P0 ;  /* 0x0000000f1818c208 */ /* 0x000fe40004000000 */
[----:B------:R-:W-:Y:S02]  /*1b70*/  FSETP.NAN.AND P0, PT, R5, R5, PT ;  /* 0x000000050500720b */ /* 0x000fe40003f08000 */
[----:B------:R-:W-:Y:S02]  /*1b80*/  @!P2 FSEL R28, R28, R13, !P5 ;  /* 0x0000000d1c1ca208 */ /* 0x000fe40006800000 */
[----:B------:R-:W-:Y:S02]  /*1b90*/  FSEL R24, R24, +INF , !P1 ;  /* 0x7f80000018187808 */ /* 0x000fe40004800000 */
[----:B------:R-:W-:Y:S02]  /*1ba0*/  PRMT R11, R11, 0x7632, R11 ;  /* 0x000076320b0b7816 */ /* 0x000fe4000000000b */
[----:B------:R-:W-:-:S02]  /*1bb0*/  @P3 FSEL R5, R5, R26, P0 ;  /* 0x0000001a05053208 */ /* 0x000fc40000000000 */
[----:B------:R-:W-:Y:S02]  /*1bc0*/  FSEL R28, R28, +INF , !P1 ;  /* 0x7f8000001c1c7808 */ /* 0x000fe40004800000 */
[----:B------:R-:W-:Y:S01]  /*1bd0*/  FSETP.NAN.AND P2, PT, R24, R24, PT ;  /* 0x000000181800720b */ /* 0x000fe20003f48000 */
[----:B------:R-:W-:Y:S01]  /*1be0*/  IMAD.U32 R11, R11, 0x10000, RZ ;  /* 0x000100000b0b7824 */ /* 0x000fe200078e00ff */
[----:B------:R-:W-:-:S04]  /*1bf0*/  FSETP.GEU.AND P5, PT, R5, R28, PT ;  /* 0x0000001c0500720b */ /* 0x000fc80003fae000 */
[----:B------:R-:W-:Y:S02]  /*1c00*/  FSETP.GEU.AND P3, PT, R24, R11, PT ;  /* 0x0000000b1800720b */ /* 0x000fe40003f6e000 */
[----:B------:R-:W-:Y:S02]  /*1c10*/  FSEL R19, R19, -INF , !P1 ;  /* 0xff80000013137808 */ /* 0x000fe40004800000 */
[----:B------:R-:W-:-:S03]  /*1c20*/  FSETP.NAN.AND P4, PT, R5, R5, PT ;  /* 0x000000050500720b */ /* 0x000fc60003f88000 */
[----:B------:R-:W-:Y:S02]  /*1c30*/  @!P2 FSEL R24, R24, R11, !P3 ;  /* 0x0000000b1818a208 */ /* 0x000fe40005800000 */
[----:B------:R-:W-:Y:S02]  /*1c40*/  FSEL R31, R31, -INF , !P1 ;  /* 0xff8000001f1f7808 */ /* 0x000fe40004800000 */
[----:B------:R-:W-:Y:S02]  /*1c50*/  FSETP.NAN.AND P3, PT, R19, R19, PT ;  /* 0x000000131300720b */ /* 0x000fe40003f68000 */
[----:B------:R-:W-:Y:S02]  /*1c60*/  @P5 FSEL R5, R5, R28, P4 ;  /* 0x0000001c05055208 */ /* 0x000fe40002000000 */
[----:B------:R-:W-:Y:S02]  /*1c70*/  FSEL R24, R24, +INF , !P1 ;  /* 0x7f80000018187808 */ /* 0x000fe40004800000 */
[----:B------:R-:W-:-:S02]  /*1c80*/  FSETP.NAN.AND P0, PT, R31, R31, PT ;  /* 0x0000001f1f00720b */ /* 0x000fc40003f08000 */
[----:B------:R-:W-:Y:S02]  /*1c90*/  FSETP.GEU.AND P2, PT, R5, R24, PT ;  /* 0x000000180500720b */ /* 0x000fe40003f4e000 */
[----:B------:R-:W-:Y:S02]  /*1ca0*/  FSETP.GT.AND P4, PT, R19, R12, PT ;  /* 0x0000000c1300720b */ /* 0x000fe40003f84000 */
[----:B------:R-:W-:Y:S02]  /*1cb0*/  FSETP.GT.AND P5, PT, R31, R8, PT ;  /* 0x000000081f00720b */ /* 0x000fe40003fa4000 */
[----:B------:R-:W-:Y:S02]  /*1cc0*/  @!P3 FSEL R19, R19, R12, P4 ;  /* 0x0000000c1313b208 */ /* 0x000fe40002000000 */
[----:B------:R-:W-:-:S03]  /*1cd0*/  FSETP.NAN.AND P3, PT, R5, R5, PT ;  /* 0x000000050500720b */ /* 0x000fc60003f68000 */
[----:B------:R-:W-:Y:S02]  /*1ce0*/  @!P0 FSEL R31, R31, R8, P5 ;  /* 0x000000081f1f8208 */ /* 0x000fe40002800000 */
[----:B------:R-:W-:Y:S02]  /*1cf0*/  @P2 FSEL R5, R5, R24, P3 ;  /* 0x0000001805052208 */ /* 0x000fe40001800000 */
[----:B------:R-:W-:Y:S02]  /*1d00*/  FSEL R29, R29, -INF , !P1 ;  /* 0xff8000001d1d7808 */ /* 0x000fe40004800000 */
[----:B------:R-:W-:Y:S02]  /*1d10*/  FSEL R8, R31, -INF , !P1 ;  /* 0xff8000001f087808 */ /* 0x000fe40004800000 */
[----:B------:R-:W-:Y:S01]  /*1d20*/  FSEL R19, R19, -INF , !P1 ;  /* 0xff80000013137808 */ /* 0x000fe20004800000 */
[----:B------:R-:W0:Y:S01]  /*1d30*/  SHFL.BFLY PT, R12, R5, 0x10, 0x1f ;  /* 0x0e001f00050c7f89 */ /* 0x000e2200000e0000 */
[----:B------:R-:W-:-:S02]  /*1d40*/  FSETP.NAN.AND P0, PT, R29, R29, PT ;  /* 0x0000001d1d00720b */ /* 0x000fc40003f08000 */
[C---:B------:R-:W-:Y:S02]  /*1d50*/  FSETP.GT.AND P3, PT, R8.reuse, R19, PT ;  /* 0x000000130800720b */ /* 0x040fe40003f64000 */
[----:B------:R-:W-:Y:S02]  /*1d60*/  FSETP.GT.AND P2, PT, R29, R6, PT ;  /* 0x000000061d00720b */ /* 0x000fe40003f44000 */
[----:B------:R-:W-:Y:S02]  /*1d70*/  FSETP.NAN.AND P4, PT, R8, R8, PT ;  /* 0x000000080800720b */ /* 0x000fe40003f88000 */
[----:B------:R-:W-:-:S05]  /*1d80*/  FSEL R18, R18, -INF , !P1 ;  /* 0xff80000012127808 */ /* 0x000fca0004800000 */
[----:B------:R-:W-:Y:S02]  /*1d90*/  @!P0 FSEL R29, R29, R6, P2 ;  /* 0x000000061d1d8208 */ /* 0x000fe40001000000 */
[----:B------:R-:W-:Y:S02]  /*1da0*/  @!P3 FSEL R8, R8, R19, P4 ;  /* 0x000000130808b208 */ /* 0x000fe40002000000 */
[----:B------:R-:W-:Y:S02]  /*1db0*/  FSETP.NAN.AND P0, PT, R18, R18, PT ;  /* 0x000000121200720b */ /* 0x000fe40003f08000 */
[----:B------:R-:W-:Y:S02]  /*1dc0*/  FSETP.NAN.AND P3, PT, R5, R5, PT ;  /* 0x000000050500720b */ /* 0x000fe40003f68000 */
[----:B------:R-:W-:-:S04]  /*1dd0*/  FSEL R29, R29, -INF , !P1 ;  /* 0xff8000001d1d7808 */ /* 0x000fc80004800000 */
[----:B------:R-:W-:Y:S02]  /*1de0*/  FSETP.GT.AND P4, PT, R8, R29, PT ;  /* 0x0000001d0800720b */ /* 0x000fe40003f84000 */
[-C--:B------:R-:W-:Y:S02]  /*1df0*/  FSETP.GT.AND P2, PT, R18, R9.reuse, PT ;  /* 0x000000091200720b */ /* 0x080fe40003f44000 */
[CC--:B0-----:R-:W-:Y:S02]  /*1e00*/  FSETP.GEU.AND P6, PT, R5.reuse, R12.reuse, PT ;  /* 0x0000000c0500720b */ /* 0x0c1fe40003fce000 */
[----:B------:R-:W-:Y:S02]  /*1e10*/  FSEL R34, R34, -INF , !P1 ;  /* 0xff80000022227808 */ /* 0x000fe40004800000 */
[----:B------:R-:W-:Y:S02]  /*1e20*/  @!P0 FSEL R18, R18, R9, P2 ;  /* 0x0000000912128208 */ /* 0x000fe40001000000 */
[----:B------:R-:W-:-:S02]  /*1e30*/  @!P3 FSEL R5, R5, R12, !P6 ;  /* 0x0000000c0505b208 */ /* 0x000fc40007000000 */
[----:B------:R-:W-:Y:S02]  /*1e40*/  FSETP.NAN.AND P2, PT, R34, R34, PT ;  /* 0x000000222200720b */ /* 0x000fe40003f48000 */
[C---:B------:R-:W-:Y:S01]  /*1e50*/  FSETP.NAN.AND P5, PT, R8.reuse, R8, PT ;  /* 0x000000080800720b */ /* 0x040fe20003fa8000 */
[----:B------:R-:W0:Y:S01]  /*1e60*/  SHFL.BFLY PT, R12, R5, 0x8, 0x1f ;  /* 0x0d001f00050c7f89 */ /* 0x000e2200000e0000 */
[----:B------:R-:W-:Y:S02]  /*1e70*/  FSEL R37, R37, -INF , !P1 ;  /* 0xff80000025257808 */ /* 0x000fe40004800000 */
[----:B------:R-:W-:Y:S02]  /*1e80*/  @!P4 FSEL R8, R8, R29, P5 ;  /* 0x0000001d0808c208 */ /* 0x000fe40002800000 */
[----:B------:R-:W-:Y:S02]  /*1e90*/  FSEL R19, R18, -INF , !P1 ;  /* 0xff80000012137808 */ /* 0x000fe40004800000 */
[----:B------:R-:W-:-:S02]  /*1ea0*/  FSETP.NAN.AND P3, PT, R37, R37, PT ;  /* 0x000000252500720b */ /* 0x000fc40003f68000 */
[----:B------:R-:W-:Y:S02]  /*1eb0*/  FSETP.GT.AND P0, PT, R8, R19, PT ;  /* 0x000000130800720b */ /* 0x000fe40003f04000 */
[-C--:B------:R-:W-:Y:S02]  /*1ec0*/  FSETP.GT.AND P4, PT, R34, R7.reuse, PT ;  /* 0x000000072200720b */ /* 0x080fe40003f84000 */
[----:B------:R-:W-:Y:S02]  /*1ed0*/  FSEL R9, R16, -INF , !P1 ;  /* 0xff80000010097808 */ /* 0x000fe40004800000 */
[----:B------:R-:W-:Y:S02]  /*1ee0*/  @!P2 FSEL R34, R34, R7, P4 ;  /* 0x000000072222a208 */ /* 0x000fe40002000000 */
[----:B------:R-:W-:Y:S02]  /*1ef0*/  FSETP.NAN.AND P2, PT, R9, R9, PT ;  /* 0x000000090900720b */ /* 0x000fe40003f48000 */
[----:B------:R-:W-:-:S02]  /*1f00*/  FSETP.GT.AND P4, PT, R37, R4, PT ;  /* 0x000000042500720b */ /* 0x000fc40003f84000 */
[----:B------:R-:W-:Y:S02]  /*1f10*/  FSETP.NAN.AND P5, PT, R8, R8, PT ;  /* 0x000000080800720b */ /* 0x000fe40003fa8000 */
[----:B------:R-:W-:Y:S02]  /*1f20*/  FSEL R7, R36, -INF , !P1 ;  /* 0xff80000024077808 */ /* 0x000fe40004800000 */
[----:B------:R-:W-:Y:S02]  /*1f30*/  FSEL R34, R34, -INF , !P1 ;  /* 0xff80000022227808 */ /* 0x000fe40004800000 */
[----:B------:R-:W-:Y:S02]  /*1f40*/  @!P3 FSEL R37, R37, R4, P4 ;  /* 0x000000042525b208 */ /* 0x000fe40002000000 */
[----:B------:R-:W-:Y:S02]  /*1f50*/  @!P0 FSEL R8, R8, R19, P5 ;  /* 0x0000001308088208 */ /* 0x000fe40002800000 */
[----:B------:R-:W-:-:S02]  /*1f60*/  FSETP.NAN.AND P5, PT, R7, R7, PT ;  /* 0x000000070700720b */ /* 0x000fc40003fa8000 */
[----:B------:R-:W-:Y:S02]  /*1f70*/  FSETP.GT.AND P3, PT, R9, R10, PT ;  /* 0x0000000a0900720b */ /* 0x000fe40003f64000 */
[----:B------:R-:W-:Y:S02]  /*1f80*/  FSETP.NAN.AND P0, PT, R34, R34, PT ;  /* 0x000000222200720b */ /* 0x000fe40003f08000 */
[----:B------:R-:W-:Y:S02]  /*1f90*/  FSEL R37, R37, -INF , !P1 ;  /* 0xff80000025257808 */ /* 0x000fe40004800000 */
[----:B------:R-:W-:Y:S02]  /*1fa0*/  @!P2 FSEL R9, R9, R10, P3 ;  /* 0x0000000a0909a208 */ /* 0x000fe40001800000 */
[----:B0-----:R-:W-:Y:S02]  /*1fb0*/  FSETP.GEU.AND P2, PT, R5, R12, PT ;  /* 0x0000000c0500720b */ /* 0x001fe40003f4e000 */
[----:B------:R-:W-:-:S02]  /*1fc0*/  FSETP.GT.AND P3, PT, R8, R37, PT ;  /* 0x000000250800720b */ /* 0x000fc40003f64000 */
[-C--:B------:R-:W-:Y:S02]  /*1fd0*/  FSETP.GT.AND P6, PT, R7, R14.reuse, PT ;  /* 0x0000000e0700720b */ /* 0x080fe40003fc4000 */
[CC--:B------:R-:W-:Y:S02]  /*1fe0*/  FSETP.GT.AND P4, PT, R34.reuse, R17.reuse, PT ;  /* 0x000000112200720b */ /* 0x0c0fe40003f84000 */
[----:B------:R-:W-:Y:S02]  /*1ff0*/  FSEL R4, R9, -INF , !P1 ;  /* 0xff80000009047808 */ /* 0x000fe40004800000 */
[----:B------:R-:W-:Y:S02]  /*2000*/  @!P5 FSEL R7, R7, R14, P6 ;  /* 0x0000000e0707d208 */ /* 0x000fe40003000000 */
[----:B------:R-:W-:Y:S02]  /*2010*/  @!P0 FSEL R34, R34, R17, P4 ;  /* 0x0000001122228208 */ /* 0x000fe40002000000 */
[----:B------:R-:W-:-:S02]  /*2020*/  FSETP.NAN.AND P4, PT, R5, R5, PT ;  /* 0x000000050500720b */ /* 0x000fc40003f88000 */
[----:B------:R-:W-:Y:S02]  /*2030*/  FSETP.NAN.AND P5, PT, R4, R4, PT ;  /* 0x000000040400720b */ /* 0x000fe40003fa8000 */
[C---:B------:R-:W-:Y:S02]  /*2040*/  FSETP.NAN.AND P6, PT, R8.reuse, R8, PT ;  /* 0x000000080800720b */ /* 0x040fe40003fc8000 */
[----:B------:R-:W-:Y:S02]  /*2050*/  FSEL R6, R7, -INF , !P1 ;  /* 0xff80000007067808 */ /* 0x000fe40004800000 */
[----:B------:R-:W-:Y:S02]  /*2060*/  @P2 FSEL R5, R5, R12, P4 ;  /* 0x0000000c05052208 */ /* 0x000fe40002000000 */
[----:B------:R-:W-:Y:S02]  /*2070*/  @!P3 FSEL R8, R8, R37, P6 ;  /* 0x000000250808b208 */ /* 0x000fe40003000000 */
[----:B------:R-:W-:-:S02]  /*2080*/  FSEL R7, R34, -INF , !P1 ;  /* 0xff80000022077808 */ /* 0x000fc40004800000 */
[----:B------:R-:W-:Y:S01]  /*2090*/  FSETP.NAN.AND P0, PT, R6, R6, PT ;  /* 0x000000060600720b */ /* 0x000fe20003f08000 */
[----:B------:R-:W0:Y:S01]  /*20a0*/  SHFL.BFLY PT, R10, R5, 0x4, 0x1f ;  /* 0x0c801f00050a7f89 */ /* 0x000e2200000e0000 */
[----:B------:R-:W-:Y:S02]  /*20b0*/  FSETP.GT.AND P3, PT, R4, R15, PT ;  /* 0x0000000f0400720b */ /* 0x000fe40003f64000 */
[----:B------:R-:W-:Y:S02]  /*20c0*/  FSETP.GT.AND P2, PT, R8, R7, PT ;  /* 0x000000070800720b */ /* 0x000fe40003f44000 */
[----:B------:R-:W-:Y:S02]  /*20d0*/  @!P5 FSEL R4, R4, R15, P3 ;  /* 0x0000000f0404d208 */ /* 0x000fe40001800000 */
[----:B------:R-:W-:Y:S02]  /*20e0*/  FSETP.GT.AND P3, PT, R6, R13, PT ;  /* 0x0000000d0600720b */ /* 0x000fe40003f64000 */
[----:B------:R-:W-:-:S02]  /*20f0*/  FSEL R4, R4, -INF , !P1 ;  /* 0xff80000004047808 */ /* 0x000fc40004800000 */
[----:B------:R-:W-:Y:S02]  /*2100*/  FSETP.NAN.AND P4, PT, R8, R8, PT ;  /* 0x000000080800720b */ /* 0x000fe40003f88000 */
[----:B------:R-:W-:Y:S02]  /*2110*/  @!P0 FSEL R6, R6, R13, P3 ;  /* 0x0000000d06068208 */ /* 0x000fe40001800000 */
[----:B------:R-:W-:Y:S02]  /*2120*/  FSETP.NAN.AND P0, PT, R4, R4, PT ;  /* 0x000000040400720b */ /* 0x000fe40003f08000 */
[----:B------:R-:W-:Y:S02]  /*2130*/  @!P2 FSEL R8, R8, R7, P4 ;  /* 0x000000070808a208 */ /* 0x000fe40002000000 */
[----:B------:R-:W-:-:S04]  /*2140*/  FSEL R9, R6, -INF , !P1 ;  /* 0xff80000006097808 */ /* 0x000fc80004800000 */
[----:B------:R-:W-:Y:S02]  /*2150*/  FSETP.GT.AND P3, PT, R8, R9, PT ;  /* 0x000000090800720b */ /* 0x000fe40003f64000 */
[CC--:B------:R-:W-:Y:S02]  /*2160*/  FSETP.GT.AND P2, PT, R4.reuse, R11.reuse, PT ;  /* 0x0000000b0400720b */ /* 0x0c0fe40003f44000 */
[----:B0-----:R-:W-:Y:S02]  /*2170*/  FSETP.GEU.AND P4, PT, R5, R10, PT ;  /* 0x0000000a0500720b */ /* 0x001fe40003f8e000 */
[----:B------:R-:W-:Y:S02]  /*2180*/  @!P0 FSEL R4, R4, R11, P2 ;  /* 0x0000000b04048208 */ /* 0x000fe40001000000 */
[----:B------:R-:W-:-:S05]  /*2190*/  FSETP.NAN.AND P0, PT, R8, R8, PT ;  /* 0x000000080800720b */ /* 0x000fca0003f08000 */
[----:B------:R-:W-:Y:S02]  /*21a0*/  @!P3 FSEL R8, R8, R9, P0 ;  /* 0x000000090808b208 */ /* 0x000fe40000000000 */
[----:B------:R-:W-:-:S04]  /*21b0*/  FSETP.NAN.AND P0, PT, R5, R5, PT ;  /* 0x000000050500720b */ /* 0x000fc80003f08000 */
[----:B------:R-:W-:Y:S02]  /*21c0*/  @P4 FSEL R5, R5, R10, P0 ;  /* 0x0000000a05054208 */ /* 0x000fe40000000000 */
[----:B------:R-:W-:-:S03]  /*21d0*/  FSEL R7, R4, -INF , !P1 ;  /* 0xff80000004077808 */ /* 0x000fc60004800000 */
[----:B------:R-:W0:Y:S01]  /*21e0*/  SHFL.BFLY PT, R4, R5, 0x2, 0x1f ;  /* 0x0c401f0005047f89 */ /* 0x000e2200000e0000 */
[C---:B------:R-:W-:Y:S02]  /*21f0*/  FSETP.GT.AND P2, PT, R8.reuse, R7, PT ;  /* 0x000000070800720b */ /* 0x040fe40003f44000 */
[----:B------:R-:W-:-:S11]  /*2200*/  FSETP.NAN.AND P0, PT, R8, R8, PT ;  /* 0x000000080800720b */ /* 0x000fd60003f08000 */
[----:B------:R-:W-:Y:S02]  /*2210*/  @!P2 FSEL R8, R8, R7, P0 ;  /* 0x000000070808a208 */ /* 0x000fe40000000000 */
[CC--:B0-----:R-:W-:Y:S02]  /*2220*/  FSETP.GEU.AND P4, PT, R5.reuse, R4.reuse, PT ;  /* 0x000000040500720b */ /* 0x0c1fe40003f8e000 */
[C---:B------:R-:W-:Y:S01]  /*2230*/  FSETP.NAN.AND P0, PT, R5.reuse, R5, PT ;  /* 0x000000050500720b */ /* 0x040fe20003f08000 */
[----:B------:R-:W0:Y:S10]  /*2240*/  SHFL.BFLY PT, R7, R8, 0x10, 0x1f ;  /* 0x0e001f0008077f89 */ /* 0x000e3400000e0000 */
[----:B------:R-:W-:-:S05]  /*2250*/  @P4 FSEL R5, R5, R4, P0 ;  /* 0x0000000405054208 */ /* 0x000fca0000000000 */
[----:B------:R-:W1:Y:S01]  /*2260*/  SHFL.BFLY PT, R4, R5, 0x1, 0x1f ;  /* 0x0c201f0005047f89 */ /* 0x000e6200000e0000 */
[C---:B------:R-:W-:Y:S02]  /*2270*/  FSETP.NAN.AND P3, PT, R8.reuse, R8, PT ;  /* 0x000000080800720b */ /* 0x040fe40003f68000 */
[----:B0-----:R-:W-:-:S11]  /*2280*/  FSETP.GT.AND P2, PT, R8, R7, PT ;  /* 0x000000070800720b */ /* 0x001fd60003f44000 */
[----:B------:R-:W-:Y:S02]  /*2290*/  @!P3 FSEL R8, R8, R7, P2 ;  /* 0x000000070808b208 */ /* 0x000fe40001000000 */
[----:B------:R-:W-:-:S03]  /*22a0*/  LOP3.LUT P2, RZ, R3, 0x1f, RZ, 0xc0, !PT ;  /* 0x0000001f03ff7812 */ /* 0x000fc6000784c0ff */
[----:B------:R-:W0:Y:S01]  /*22b0*/  SHFL.BFLY PT, R9, R8, 0x8, 0x1f ;  /* 0x0d001f0008097f89 */ /* 0x000e2200000e0000 */
[C---:B-1----:R-:W-:Y:S01]  /*22c0*/  FSETP.GEU.AND P6, PT, R5.reuse, R4, PT ;  /* 0x000000040500720b */ /* 0x042fe20003fce000 */
[----:B------:R-:W-:Y:S01]  /*22d0*/  IMAD.SHL.U32 R7, R2, 0x8, RZ ;  /* 0x0000000802077824 */ /* 0x000fe200078e00ff */
[----:B------:R-:W-:Y:S02]  /*22e0*/  SHF.R.U32.HI R6, RZ, 0x3, R3 ;  /* 0x00000003ff067819 */ /* 0x000fe40000011603 */
[----:B------:R-:W-:Y:S02]  /*22f0*/  FSETP.NAN.AND P0, PT, R5, R5, PT ;  /* 0x000000050500720b */ /* 0x000fe40003f08000 */
[----:B------:R-:W-:-:S07]  /*2300*/  LOP3.LUT R6, R7, 0x4, R6, 0xf8, !PT ;  /* 0x0000000407067812 */ /* 0x000fce00078ef806 */
[----:B------:R-:W-:-:S05]  /*2310*/  @P6 SEL R5, R5, R4, P0 ;  /* 0x0000000405056207 */ /* 0x000fca0000000000 */
[----:B------:R-:W-:Y:S04]  /*2320*/  @!P2 STS [R6], R5 ;  /* 0x000000050600a388 */ /* 0x000fe80000000800 */
[----:B------:R-:W-:Y:S01]  /*2330*/  BAR.SYNC.DEFER_BLOCKING 0x0 ;  /* 0x0000000000007b1d */ /* 0x000fe20000010000 */
[C---:B0-----:R-:W-:Y:S02]  /*2340*/  FSETP.GT.AND P4, PT, R8.reuse, R9, PT ;  /* 0x000000090800720b */ /* 0x041fe40003f84000 */
[----:B------:R-:W-:Y:S02]  /*2350*/  ISETP.GE.AND P3, PT, R3, 0x10, PT ;  /* 0x000000100300780c */ /* 0x000fe40003f66270 */
[----:B------:R-:W-:-:S09]  /*2360*/  FSETP.NAN.AND P5, PT, R8, R8, PT ;  /* 0x000000080800720b */ /* 0x000fd20003fa8000 */
[----:B------:R-:W-:-:S05]  /*2370*/  @!P4 FSEL R8, R8, R9, P5 ;  /* 0x000000090808c208 */ /* 0x000fca0002800000 */
[----:B------:R-:W0:Y:S04]  /*2380*/  SHFL.BFLY PT, R9, R8, 0x4, 0x1f ;  /* 0x0c801f0008097f89 */ /* 0x000e2800000e0000 */
[----:B------:R-:W1:Y:S01]  /*2390*/  @!P3 LDS R22, [R3.X4] ;  /* 0x000000000316b984 */ /* 0x000e620000004800 */
[C---:B------:R-:W-:Y:S02]  /*23a0*/  FSETP.NAN.AND P4, PT, R8.reuse, R8, PT ;  /* 0x000000080800720b */ /* 0x040fe40003f88000 */
[----:B0-----:R-:W-:-:S13]  /*23b0*/  FSETP.GT.AND P0, PT, R8, R9, PT ;  /* 0x000000090800720b */ /* 0x001fda0003f04000 */
[----:B------:R-:W-:Y:S02]  /*23c0*/  @!P0 FSEL R8, R8, R9, P4 ;  /* 0x0000000908088208 */ /* 0x000fe40002000000 */
[----:B-1----:R-:W0:Y:S01]  /*23d0*/  SHFL.BFLY PT, R9, R22, 0x1, 0x1f ;  /* 0x0c201f0016097f89 */ /* 0x002e2200000e0000 */
[----:B------:R-:W-:-:S04]  /*23e0*/  LOP3.LUT R4, R3, 0x1, RZ, 0xc0, !PT ;  /* 0x0000000103047812 */ /* 0x000fc800078ec0ff */
[----:B------:R-:W-:-:S04]  /*23f0*/  ISETP.NE.U32.AND P0, PT, R4, 0x1, PT ;  /* 0x000000010400780c */ /* 0x000fc80003f05070 */
[----:B------:R-:W-:Y:S02]  /*2400*/  ISETP.LT.AND P0, PT, R3, 0x10, P0 ;  /* 0x000000100300780c */ /* 0x000fe40000701270 */
[C---:B------:R-:W-:Y:S02]  /*2410*/  FSETP.NAN.AND P5, PT, R22.reuse, R22, PT ;  /* 0x000000161600720b */ /* 0x040fe40003fa8000 */
[----:B0-----:R-:W-:-:S04]  /*2420*/  FSETP.GEU.AND P6, PT, R22, R9, PT ;  /* 0x000000091600720b */ /* 0x001fc80003fce000 */
[----:B------:R-:W-:-:S04]  /*2430*/  SEL R9, R22, R9, !P6 ;  /* 0x0000000916097207 */ /* 0x000fc80007000000 */
[----:B------:R-:W-:-:S05]  /*2440*/  SEL R10, R22, R9, P5 ;  /* 0x00000009160a7207 */ /* 0x000fca0002800000 */
[----:B------:R-:W-:Y:S04]  /*2450*/  @P0 STS [R3.X4], R10 ;  /* 0x0000000a03000388 */ /* 0x000fe80000004800 */
[----:B------:R-:W-:Y:S06]  /*2460*/  BAR.SYNC.DEFER_BLOCKING 0x0 ;  /* 0x0000000000007b1d */ /* 0x000fec0000010000 */
[----:B------:R-:W0:Y:S04]  /*2470*/  SHFL.BFLY PT, R11, R8, 0x2, 0x1f ;  /* 0x0c401f00080b7f89 */ /* 0x000e2800000e0000 */
[----:B------:R-:W1:Y:S01]  /*2480*/  LDS R5, [R2.X8] ;  /* 0x0000000002057984 */ /* 0x000e620000008800 */
[----:B------:R-:W-:-:S03]  /*2490*/  IMAD R12, R2, -0x4, R7 ;  /* 0xfffffffc020c7824 */ /* 0x000fc600078e0207 */
[----:B------:R-:W-:Y:S01]  /*24a0*/  BAR.SYNC.DEFER_BLOCKING 0x0 ;  /* 0x0000000000007b1d */ /* 0x000fe20000010000 */
[C---:B0-----:R-:W-:Y:S02]  /*24b0*/  FSETP.GT.AND P4, PT, R8.reuse, R11, PT ;  /* 0x0000000b0800720b */ /* 0x041fe40003f84000 */
[----:B------:R-:W-:-:S11]  /*24c0*/  FSETP.NAN.AND P6, PT, R8, R8, PT ;  /* 0x000000080800720b */ /* 0x000fd60003fc8000 */
[----:B------:R-:W-:-:S05]  /*24d0*/  @!P4 FSEL R8, R8, R11, P6 ;  /* 0x0000000b0808c208 */ /* 0x000fca0003000000 */
[----:B------:R-:W0:Y:S04]  /*24e0*/  SHFL.BFLY PT, R9, R8, 0x1, 0x1f ;  /* 0x0c201f0008097f89 */ /* 0x000e2800000e0000 */
[----:B-1----:R-:W-:Y:S01]  /*24f0*/  STS [R12], R5 ;  /* 0x000000050c007388 */ /* 0x002fe20000000800 */
[----:B------:R-:W-:-:S03]  /*2500*/  LOP3.LUT R4, R3, 0x7, RZ, 0xc0, !PT ;  /* 0x0000000703047812 */ /* 0x000fc600078ec0ff */
[----:B------:R-:W-:Y:S01]  /*2510*/  BAR.SYNC.DEFER_BLOCKING 0x0 ;  /* 0x0000000000007b1d */ /* 0x000fe20000010000 */
[C---:B0-----:R-:W-:Y:S02]  /*2520*/  FSETP.GT.AND P4, PT, R8.reuse, R9, PT ;  /* 0x000000090800720b */ /* 0x041fe40003f84000 */
[----:B------:R-:W-:-:S03]  /*2530*/  FSETP.NAN.AND P5, PT, R8, R8, PT ;  /* 0x000000080800720b */ /* 0x000fc60003fa8000 */
[----:B------:R-:W-:Y:S04]  /*2540*/  LDS R7, [R4.X4] ;  /* 0x0000000004077984 */ /* 0x000fe80000004800 */
[----:B------:R-:W-:Y:S04]  /*2550*/  BAR.SYNC.DEFER_BLOCKING 0x0 ;  /* 0x0000000000007b1d */ /* 0x000fe80000010000 */
[----:B------:R-:W-:-:S05]  /*2560*/  @!P4 SEL R8, R8, R9, P5 ;  /* 0x000000090808c207 */ /* 0x000fca0002800000 */
[----:B------:R-:W-:Y:S04]  /*2570*/  @!P2 STS [R6], R8 ;  /* 0x000000080600a388 */ /* 0x000fe80000000800 */
[----:B------:R-:W-:Y:S06]  /*2580*/  BAR.SYNC.DEFER_BLOCKING 0x0 ;  /* 0x0000000000007b1d */ /* 0x000fec0000010000 */
[----:B------:R-:W0:Y:S04]  /*2590*/  @!P3 LDS R20, [R3.X4] ;  /* 0x000000000314b984 */ /* 0x000e280000004800 */
[----:B0-----:R-:W0:Y:S01]  /*25a0*/  SHFL.BFLY PT, R9, R20, 0x1, 0x1f ;  /* 0x0c201f0014097f89 */ /* 0x001e2200000e0000 */
[----:B------:R-:W-:-:S02]  /*25b0*/  FSETP.NAN.AND P3, PT, R20, R20, PT ;  /* 0x000000141400720b */ /* 0x000fc40003f68000 */
[----:B0-----:R-:W-:-:S04]  /*25c0*/  FSETP.GT.AND P2, PT, R20, R9, PT ;  /* 0x000000091400720b */ /* 0x001fc80003f44000 */
[----:B------:R-:W-:-:S04]  /*25d0*/  SEL R9, R20, R9, P2 ;  /* 0x0000000914097207 */ /* 0x000fc80001000000 */
[----:B------:R-:W-:-:S05]  /*25e0*/  SEL R10, R20, R9, P3 ;  /* 0x00000009140a7207 */ /* 0x000fca0001800000 */
[----:B------:R-:W-:Y:S04]  /*25f0*/  @P0 STS [R3.X4], R10 ;  /* 0x0000000a03000388 */ /* 0x000fe80000004800 */
[----:B------:R-:W-:Y:S06]  /*2600*/  BAR.SYNC.DEFER_BLOCKING 0x0 ;  /* 0x0000000000007b1d */ /* 0x000fec0000010000 */
[----:B------:R-:W0:Y:S04]  /*2610*/  LDS R9, [R2.X8] ;  /* 0x0000000002097984 */ /* 0x000e280000008800 */
[----:B------:R-:W-:Y:S01]  /*2620*/  BAR.SYNC.DEFER_BLOCKING 0x0 ;  /* 0x0000000000007b1d */ /* 0x000fe20000010000 */
[----:B------:R-:W-:-:S04]  /*2630*/  FSETP.GE.AND P0, PT, R5, RZ, PT ;  /* 0x000000ff0500720b */ /* 0x000fc80003f06000 */
[----:B------:R-:W-:-:S05]  /*2640*/  FSEL R5, R5, RZ, !P0 ;  /* 0x000000ff05057208 */ /* 0x000fca0004000000 */
[----:B------:R-:W-:-:S05]  /*2650*/  FADD R5, RZ, -R5 ;  /* 0x80000005ff057221 */ /* 0x000fca0000000000 */
[----:B------:R-:W-:Y:S01]  /*2660*/  FSETP.NAN.AND P2, PT, R5, R5, PT ;  /* 0x000000050500720b */ /* 0x000fe20003f48000 */
[----:B0-----:R0:W-:Y:S04]  /*2670*/  STS [R12], R9 ;  /* 0x000000090c007388 */ /* 0x0011e80000000800 */
[----:B------:R-:W-:Y:S01]  /*2680*/  BAR.SYNC.DEFER_BLOCKING 0x0 ;  /* 0x0000000000007b1d */ /* 0x000fe20000010000 */
[----:B------:R-:W-:-:S04]  /*2690*/  FSETP.GTU.AND P0, PT, R9, RZ, PT ;  /* 0x000000ff0900720b */ /* 0x000fc80003f0c000 */
[----:B------:R-:W-:-:S04]  /*26a0*/  FSEL R6, R9, RZ, P0 ;  /* 0x000000ff09067208 */ /* 0x000fc80000000000 */
[----:B------:R-:W-:-:S04]  /*26b0*/  FSETP.GT.AND P0, PT, R5, R6, PT ;  /* 0x000000060500720b */ /* 0x000fc80003f04000 */
[----:B------:R-:W-:Y:S01]  /*26c0*/  @!P2 FSEL R5, R5, R6, P0 ;  /* 0x000000060505a208 */ /* 0x000fe20000000000 */
[----:B------:R-:W1:Y:S04]  /*26d0*/  LDS R4, [R4.X4] ;  /* 0x0000000004047984 */ /* 0x000e680000004800 */
[----:B------:R-:W-:-:S05]  /*26e0*/  FMUL R10, R5, 0.0078740157186985015869 ;  /* 0x3c010204050a7820 */ /* 0x000fca0000400000 */
[C---:B------:R-:W-:Y:S02]  /*26f0*/  FSETP.GT.AND P0, PT, R10.reuse, 9.9999997473787516356e-06, PT ;  /* 0x3727c5ac0a00780b */ /* 0x040fe40003f04000 */
[----:B------:R-:W-:Y:S01]  /*2700*/  FSETP.NAN.AND P2, PT, R10, R10, PT ;  /* 0x0000000a0a00720b */ /* 0x000fe20003f48000 */
[----:B------:R-:W-:-:S10]  /*2710*/  IMAD.SHL.U32 R6, R21, 0x8, RZ ;  /* 0x0000000815067824 */ /* 0x000fd400078e00ff */
[----:B------:R-:W-:Y:S02]  /*2720*/  @!P0 FSEL R10, R10, 9.9999997473787516356e-06, P2 ;  /* 0x3727c5ac0a0a8808 */ /* 0x000fe40001000000 */
[----:B------:R-:W-:Y:S02]  /*2730*/  LOP3.LUT P0, RZ, R3, 0x1f8, RZ, 0xc0, !PT ;  /* 0x000001f803ff7812 */ /* 0x000fe4000780c0ff */
[----:B------:R-:W-:Y:S02]  /*2740*/  FSETP.GT.AND P2, PT, |R10|, 8.50705917302346158658e+37, PT ;  /* 0x7e8000000a00780b */ /* 0x000fe40003f44200 */
[----:B------:R-:W-:Y:S02]  /*2750*/  LOP3.LUT R3, R6, 0x7, R3, 0xf8, !PT ;  /* 0x0000000706037812 */ /* 0x000fe400078ef803 */
[----:B------:R-:W-:Y:S02]  /*2760*/  FSETP.GEU.AND P3, PT, |R10|, 1.175494350822287508e-38, PT ;  /* 0x008000000a00780b */ /* 0x000fe40003f6e200 */
[----:B------:R-:W-:Y:S01]  /*2770*/  ISETP.LT.AND P0, PT, R3, 0xe10, !P0 ;  /* 0x00000e100300780c */ /* 0x000fe20004701270 */
[----:B------:R-:W-:Y:S01]  /*2780*/  IMAD.MOV.U32 R6, RZ, RZ, 0x2 ;  /* 0x00000002ff067424 */ /* 0x000fe200078e00ff */
[----:B0-----:R-:W-:-:S05]  /*2790*/  SHF.R.U32.HI R9, RZ, 0x7, R0 ;  /* 0x00000007ff097819 */ /* 0x001fca0000011600 */
[----:B------:R-:W-:Y:S01]  /*27a0*/  @P2 FMUL R10, R10, 0.25 ;  /* 0x3e8000000a0a2820 */ /* 0x000fe20000400000 */
[----:B-1----:R-:W-:Y:S01]  /*27b0*/  F2FP.BF16.PACK_AB R8, R4, R7 ;  /* 0x000000070408723e */ /* 0x002fe200000010ff */
[----:B------:R-:W-:-:S03]  /*27c0*/  IMAD.WIDE R4, R3, R6, c[0x0][0x168] ;  /* 0x00005a0003047625 */ /* 0x000fc600078e0206 */
[C---:B------:R-:W-:Y:S01]  /*27d0*/  PRMT R12, R8.reuse, 0x7610, R12 ;  /* 0x00007610080c7816 */ /* 0x040fe2000000000c */
[----:B------:R-:W-:Y:S01]  /*27e0*/  IMAD.WIDE R6, R3, R6, c[0x0][0x170] ;  /* 0x00005c0003067625 */ /* 0x000fe200078e0206 */
[----:B------:R-:W-:Y:S01]  /*27f0*/  PRMT R13, R8, 0x7632, R13 ;  /* 0x00007632080d7816 */ /* 0x000fe2000000000d */
[----:B------:R-:W-:Y:S01]  /*2800*/  @!P3 FMUL R10, R10, 16777216 ;  /* 0x4b8000000a0ab820 */ /* 0x000fe20000400000 */
[----:B------:R-:W-:Y:S01]  /*2810*/  SGXT.U32 R3, R9, 0x2 ;  /* 0x000000020903781a */ /* 0x000fe20000000000 */
[----:B------:R0:W-:Y:S04]  /*2820*/  @P0 STG.E.U16 [R4.64], R12 ;  /* 0x0000000c04000986 */ /* 0x0001e8000c101504 */
[----:B------:R0:W-:Y:S01]  /*2830*/  @P0 STG.E.U16 [R6.64], R13 ;  /* 0x0000000d06000986 */ /* 0x0001e2000c101504 */
[----:B------:R-:W1:Y:S01]  /*2840*/  MUFU.RCP R10, R10 ;  /* 0x0000000a000a7308 */ /* 0x000e620000001000 */
[----:B------:R-:W-:-:S02]  /*2850*/  IMAD R8, R3, 0x80800, RZ ;  /* 0x0008080003087824 */ /* 0x000fc400078e02ff */
[----:B------:R-:W-:Y:S02]  /*2860*/  IMAD.MOV.U32 R3, RZ, RZ, 0x3e800000 ;  /* 0x3e800000ff037424 */ /* 0x000fe400078e00ff */
[----:B------:R-:W-:Y:S02]  /*2870*/  IMAD.SHL.U32 R9, R2, 0x80, RZ ;  /* 0x0000008002097824 */ /* 0x000fe400078e00ff */
[----:B------:R-:W-:Y:S01]  /*2880*/  IMAD R8, R21, 0x400, R8 ;  /* 0x0000040015087824 */ /* 0x000fe200078e0208 */
[----:B------:R-:W-:-:S04]  /*2890*/  FSEL R3, R3, 1, P2 ;  /* 0x3f80000003037808 */ /* 0x000fc80001000000 */
[----:B------:R-:W-:Y:S01]  /*28a0*/  LOP3.LUT R9, R8, R9, RZ, 0xfc, !PT ;  /* 0x0000000908097212 */ /* 0x000fe200078efcff */
[----:B------:R-:W-:Y:S01]  /*28b0*/  @!P3 FMUL R3, R3, 16777216 ;  /* 0x4b8000000303b820 */ /* 0x000fe20000400000 */
[----:B------:R-:W-:Y:S01]  /*28c0*/  LOP3.LUT R11, R0, 0x1f8, RZ, 0xc0, !PT ;  /* 0x000001f8000b7812 */ /* 0x000fe200078ec0ff */
[----:B------:R-:W-:Y:S01]  /*28d0*/  IMAD R2, R21, 0x8, R2 ;  /* 0x0000000815027824 */ /* 0x000fe200078e0202 */
[----:B------:R-:W-:Y:S01]  /*28e0*/  LOP3.LUT R8, R9, 0x78, R0, 0xf8, !PT ;  /* 0x0000007809087812 */ /* 0x000fe200078ef800 */
[----:B-1----:R-:W-:Y:S01]  /*28f0*/  FMUL R0, R10, R3 ;  /* 0x000000030a007220 */ /* 0x002fe20000400000 */
[----:B------:R-:W-:Y:S02]  /*2900*/  IMAD.MOV.U32 R9, RZ, RZ, -0x200 ;  /* 0xfffffe00ff097424 */ /* 0x000fe400078e00ff */
[----:B------:R-:W-:Y:S01]  /*2910*/  IMAD R2, R2, 0xc00, R11 ;  /* 0x00000c0002027824 */ /* 0x000fe200078e020b */
[----:B------:R-:W-:Y:S01]  /*2920*/  IADD3 R8, R8, 0x10000, RZ ;  /* 0x0001000008087810 */ /* 0x000fe20007ffe0ff */
[----:B0-----:R-:W-:-:S02]  /*2930*/  IMAD.MOV.U32 R3, RZ, RZ, -0x1 ;  /* 0xffffffffff037424 */ /* 0x001fc400078e00ff */
.L_x_0:
[----:B------:R-:W-:Y:S01]  /*2940*/  IMAD.MOV.U32 R15, RZ, RZ, 0x2 ;  /* 0x00000002ff0f7424 */ /* 0x000fe200078e00ff */
[----:B0-----:R-:W-:Y:S01]  /*2950*/  CS2R R4, SRZ ;  /* 0x0000000000047805 */ /* 0x001fe2000001ff00 */
[----:B------:R-:W-:-:S02]  /*2960*/  CS2R R6, SRZ ;  /* 0x0000000000067805 */ /* 0x000fc4000001ff00 */
[----:B------:R-:W-:-:S05]  /*2970*/  IMAD.WIDE R14, R8, R15, c[0x0][0x160] ;  /* 0x00005800080e7625 */ /* 0x000fca00078e020f */
[----:B------:R-:W2:Y:S01]  /*2980*/  @!P1 LDG.E.EF.128 R4, [R14.64] ;  /* 0x000000040e049981 */ /* 0x000ea2000c0e1d00 */
[----:B------:R-:W-:Y:S01]  /*2990*/  IADD3 R8, R8, 0x202000, RZ ;  /* 0x0020200008087810 */ /* 0x000fe20007ffe0ff */
[C---:B--2---:R-:W-:Y:S01]  /*29a0*/  IMAD.U32 R11, R4.reuse, 0x10000, RZ ;  /* 0x00010000040b7824 */ /* 0x044fe200078e00ff */
[----:B------:R-:W-:Y:S01]  /*29b0*/  PRMT R4, R4, 0x7632, R4 ;  /* 0x0000763204047816 */ /* 0x000fe20000000004 */
[C---:B------:R-:W-:Y:S01]  /*29c0*/  IMAD.U32 R13, R6.reuse, 0x10000, RZ ;  /* 0x00010000060d7824 */ /* 0x040fe200078e00ff */
[----:B------:R-:W-:Y:S01]  /*29d0*/  PRMT R6, R6, 0x7632, R6 ;  /* 0x0000763206067816 */ /* 0x000fe20000000006 */
[----:B------:R-:W-:Y:S01]  /*29e0*/  FMUL R10, R0, R11 ;  /* 0x0000000b000a7220 */ /* 0x000fe20000400000 */
[C---:B------:R-:W-:Y:S01]  /*29f0*/  IMAD.U32 R11, R5.reuse, 0x10000, RZ ;  /* 0x00010000050b7824 */ /* 0x040fe200078e00ff */
[----:B------:R-:W-:-:S03]  /*2a00*/  PRMT R5, R5, 0x7632, R5 ;  /* 0x0000763205057816 */ /* 0x000fc60000000005 */
[C---:B------:R-:W-:Y:S01]  /*2a10*/  FMUL R12, R0.reuse, R11 ;  /* 0x0000000b000c7220 */ /* 0x040fe20000400000 */
[C---:B------:R-:W-:Y:S01]  /*2a20*/  FMUL R11, R0.reuse, R13 ;  /* 0x0000000d000b7220 */ /* 0x040fe20000400000 */
[----:B------:R-:W0:Y:S01]  /*2a30*/  FRND R10, R10 ;  /* 0x0000000a000a7307 */ /* 0x000e220000201000 */
[C---:B------:R-:W-:Y:S01]  /*2a40*/  IMAD.U32 R13, R7.reuse, 0x10000, RZ ;  /* 0x00010000070d7824 */ /* 0x040fe200078e00ff */
[----:B------:R-:W-:Y:S01]  /*2a50*/  PRMT R7, R7, 0x7632, R7 ;  /* 0x0000763207077816 */ /* 0x000fe20000000007 */
[----:B------:R-:W-:Y:S02]  /*2a60*/  IMAD.U32 R5, R5, 0x10000, RZ ;  /* 0x0001000005057824 */ /* 0x000fe400078e00ff */
[----:B------:R-:W-:Y:S01]  /*2a70*/  FMUL R15, R0, R13 ;  /* 0x0000000d000f7220 */ /* 0x000fe20000400000 */
[----:B------:R-:W-:Y:S01]  /*2a80*/  IMAD.U32 R13, R4, 0x10000, RZ ;  /* 0x00010000040d7824 */ /* 0x000fe200078e00ff */
[----:B------:R-:W-:Y:S01]  /*2a90*/  FMUL R14, R0, R5 ;  /* 0x00000005000e7220 */ /* 0x000fe20000400000 */
[----:B------:R-:W1:Y:S01]  /*2aa0*/  FRND R12, R12 ;  /* 0x0000000c000c7307 */ /* 0x000e620000201000 */
[----:B------:R-:W-:Y:S01]  /*2ab0*/  IMAD.U32 R5, R6, 0x10000, RZ ;  /* 0x0001000006057824 */ /* 0x000fe200078e00ff */
[----:B------:R-:W-:Y:S01]  /*2ac0*/  FMUL R13, R0, R13 ;  /* 0x0000000d000d7220 */ /* 0x000fe20000400000 */
[----:B------:R-:W-:-:S02]  /*2ad0*/  IMAD.U32 R7, R7, 0x10000, RZ ;  /* 0x0001000007077824 */ /* 0x000fc400078e00ff */
[C---:B------:R-:W-:Y:S02]  /*2ae0*/  FMUL R5, R0.reuse, R5 ;  /* 0x0000000500057220 */ /* 0x040fe40000400000 */
[----:B------:R-:W-:Y:S01]  /*2af0*/  FMUL R7, R0, R7 ;  /* 0x0000000700077220 */ /* 0x000fe20000400000 */
[----:B------:R-:W2:Y:S01]  /*2b00*/  FRND R11, R11 ;  /* 0x0000000b000b7307 */ /* 0x000ea20000201000 */
[C---:B0-----:R-:W-:Y:S02]  /*2b10*/  FSETP.GT.AND P2, PT, R10.reuse, -127, PT ;  /* 0xc2fe00000a00780b */ /* 0x041fe40003f44000 */
[----:B------:R-:W-:-:S05]  /*2b20*/  FSETP.NAN.AND P4, PT, R10, R10, PT ;  /* 0x0000000a0a00720b */ /* 0x000fca0003f88000 */
[----:B------:R-:W0:Y:S01]  /*2b30*/  FRND R13, R13 ;  /* 0x0000000d000d7307 */ /* 0x000e220000201000 */
[----:B-1----:R-:W-:-:S05]  /*2b40*/  FSETP.GT.AND P3, PT, R12, -127, PT ;  /* 0xc2fe00000c00780b */ /* 0x002fca0003f64000 */
[----:B------:R-:W-:Y:S02]  /*2b50*/  @!P2 FSEL R10, R10, -127, P4 ;  /* 0xc2fe00000a0aa808 */ /* 0x000fe40002000000 */
[----:B------:R-:W1:Y:S01]  /*2b60*/  FRND R14, R14 ;  /* 0x0000000e000e7307 */ /* 0x000e620000201000 */
[----:B--2---:R-:W-:Y:S02]  /*2b70*/  FSETP.GT.AND P0, PT, R11, -127, PT ;  /* 0xc2fe00000b00780b */ /* 0x004fe40003f04000 */
[----:B------:R-:W-:-:S04]  /*2b80*/  FSETP.NAN.AND P4, PT, R12, R12, PT ;  /* 0x0000000c0c00720b */ /* 0x000fc80003f88000 */
[----:B------:R-:W-:Y:S01]  /*2b90*/  @!P3 FSEL R12, R12, -127, P4 ;  /* 0xc2fe00000c0cb808 */ /* 0x000fe20002000000 */
[----:B------:R-:W2:Y:S01]  /*2ba0*/  FRND R5, R5 ;  /* 0x0000000500057307 */ /* 0x000ea20000201000 */
[----:B0-----:R-:W-:Y:S02]  /*2bb0*/  FSETP.GT.AND P2, PT, R13, -127, PT ;  /* 0xc2fe00000d00780b */ /* 0x001fe40003f44000 */
[----:B------:R-:W-:-:S04]  /*2bc0*/  FSETP.NAN.AND P4, PT, R11, R11, PT ;  /* 0x0000000b0b00720b */ /* 0x000fc80003f88000 */
[----:B------:R-:W-:Y:S01]  /*2bd0*/  @!P0 FSEL R11, R11, -127, P4 ;  /* 0xc2fe00000b0b8808 */ /* 0x000fe20002000000 */
[----:B------:R-:W0:Y:S01]  /*2be0*/  FRND R4, R15 ;  /* 0x0000000f00047307 */ /* 0x000e220000201000 */
[----:B-1----:R-:W-:Y:S02]  /*2bf0*/  FSETP.GT.AND P3, PT, R14, -127, PT ;  /* 0xc2fe00000e00780b */ /* 0x002fe40003f64000 */
[----:B------:R-:W-:-:S04]  /*2c00*/  FSETP.NAN.AND P4, PT, R13, R13, PT ;  /* 0x0000000d0d00720b */ /* 0x000fc80003f88000 */
[----:B------:R-:W-:Y:S01]  /*2c10*/  @!P2 FSEL R13, R13, -127, P4 ;  /* 0xc2fe00000d0da808 */ /* 0x000fe20002000000 */
[----:B------:R-:W1:Y:S01]  /*2c20*/  FRND R7, R7 ;  /* 0x0000000700077307 */ /* 0x000e620000201000 */
[C---:B--2---:R-:W-:Y:S02]  /*2c30*/  FSETP.GT.AND P0, PT, R5.reuse, -127, PT ;  /* 0xc2fe00000500780b */ /* 0x044fe40003f04000 */
[C---:B------:R-:W-:Y:S02]  /*2c40*/  FSETP.NAN.AND P4, PT, R14.reuse, R14, PT ;  /* 0x0000000e0e00720b */ /* 0x040fe40003f88000 */
[----:B------:R-:W-:Y:S02]  /*2c50*/  FSETP.NAN.AND P5, PT, R5, R5, PT ;  /* 0x000000050500720b */ /* 0x000fe40003fa8000 */
[----:B------:R-:W-:Y:S01]  /*2c60*/  @!P3 FSEL R14, R14, -127, P4 ;  /* 0xc2fe00000e0eb808 */ /* 0x000fe20002000000 */
[----:B------:R-:W2:Y:S01]  /*2c70*/  F2I.S16.TRUNC.NTZ R15, R10 ;  /* 0x0000000a000f7305 */ /* 0x000ea2000020e900 */
[----:B0-----:R-:W-:-:S02]  /*2c80*/  FSETP.GT.AND P2, PT, R4, -127, PT ;  /* 0xc2fe00000400780b */ /* 0x001fc40003f44000 */
[----:B------:R-:W-:-:S03]  /*2c90*/  FSETP.GEU.AND P4, PT, R10, 127, PT ;  /* 0x42fe00000a00780b */ /* 0x000fc60003f8e000 */
[----:B------:R-:W-:Y:S02]  /*2ca0*/  @!P0 FSEL R5, R5, -127, P5 ;  /* 0xc2fe000005058808 */ /* 0x000fe40002800000 */
[----:B------:R-:W0:Y:S01]  /*2cb0*/  F2I.S16.TRUNC.NTZ R6, R13 ;  /* 0x0000000d00067305 */ /* 0x000e22000020e900 */
[----:B-1----:R-:W-:Y:S02]  /*2cc0*/  FSETP.GT.AND P3, PT, R7, -127, PT ;  /* 0xc2fe00000700780b */ /* 0x002fe40003f64000 */
[C---:B------:R-:W-:Y:S02]  /*2cd0*/  FSETP.NAN.AND P5, PT, R4.reuse, R4, PT ;  /* 0x000000040400720b */ /* 0x040fe40003fa8000 */
[----:B------:R-:W-:Y:S02]  /*2ce0*/  FSETP.GEU.AND P0, PT, R13, 127, PT ;  /* 0x42fe00000d00780b */ /* 0x000fe40003f0e000 */
[----:B------:R-:W-:Y:S01]  /*2cf0*/  @!P2 FSEL R4, R4, -127, P5 ;  /* 0xc2fe00000404a808 */ /* 0x000fe20002800000 */
[----:B------:R-:W1:Y:S01]  /*2d00*/  F2I.S16.TRUNC.NTZ R16, R14 ;  /* 0x0000000e00107305 */ /* 0x000e62000020e900 */
[----:B------:R-:W-:-:S02]  /*2d10*/  FSETP.NAN.AND P6, PT, R7, R7, PT ;  /* 0x000000070700720b */ /* 0x000fc40003fc8000 */
[----:B------:R-:W-:Y:S02]  /*2d20*/  FSETP.NAN.AND P5, PT, R10, R10, PT ;  /* 0x0000000a0a00720b */ /* 0x000fe40003fa8000 */
[----:B--2---:R-:W-:Y:S02]  /*2d30*/  LOP3.LUT R15, R15, 0xffff, RZ, 0xc0, !PT ;  /* 0x0000ffff0f0f7812 */ /* 0x004fe400078ec0ff */
[----:B------:R-:W-:Y:S01]  /*2d40*/  @!P3 FSEL R7, R7, -127, P6 ;  /* 0xc2fe00000707b808 */ /* 0x000fe20003000000 */
[----:B------:R-:W2:Y:S01]  /*2d50*/  F2I.S16.TRUNC.NTZ R17, R12 ;  /* 0x0000000c00117305 */ /* 0x000ea2000020e900 */
[----:B------:R-:W-:Y:S02]  /*2d60*/  @P4 SEL R15, R15, 0x7f, P5 ;  /* 0x0000007f0f0f4807 */ /* 0x000fe40002800000 */
[----:B------:R-:W-:Y:S02]  /*2d70*/  FSETP.NAN.AND P3, PT, R13, R13, PT ;  /* 0x0000000d0d00720b */ /* 0x000fe40003f68000 */
[----:B0-----:R-:W-:-:S02]  /*2d80*/  LOP3.LUT R6, R6, 0xffff, RZ, 0xc0, !PT ;  /* 0x0000ffff06067812 */ /* 0x001fc400078ec0ff */
[----:B------:R-:W-:Y:S01]  /*2d90*/  FSETP.GEU.AND P4, PT, R14, 127, PT ;  /* 0x42fe00000e00780b */ /* 0x000fe20003f8e000 */
[----:B------:R-:W0:Y:S01]  /*2da0*/  F2I.S16.TRUNC.NTZ R19, R11 ;  /* 0x0000000b00137305 */ /* 0x000e22000020e900 */
[----:B------:R-:W-:Y:S02]  /*2db0*/  FSETP.GEU.AND P2, PT, R12, 127, PT ;  /* 0x42fe00000c00780b */ /* 0x000fe40003f4e000 */
[----:B------:R-:W-:Y:S02]  /*2dc0*/  @P0 SEL R6, R6, 0x7f, P3 ;  /* 0x0000007f06060807 */ /* 0x000fe40001800000 */
[----:B------:R-:W-:Y:S02]  /*2dd0*/  FSETP.GEU.AND P0, PT, R11, 127, PT ;  /* 0x42fe00000b00780b */ /* 0x000fe40003f0e000 */
[----:B------:R-:W-:Y:S01]  /*2de0*/  FSETP.NAN.AND P6, PT, R14, R14, PT ;  /* 0x0000000e0e00720b */ /* 0x000fe20003fc8000 */
[----:B------:R-:W3:Y:S01]  /*2df0*/  F2I.S16.TRUNC.NTZ R18, R5 ;  /* 0x0000000500127305 */ /* 0x000ee2000020e900 */
[----:B-1----:R-:W-:-:S02]  /*2e00*/  LOP3.LUT R16, R16, 0xffff, RZ, 0xc0, !PT ;  /* 0x0000ffff10107812 */ /* 0x002fc400078ec0ff */
[----:B------:R-:W-:Y:S02]  /*2e10*/  FSETP.NAN.AND P5, PT, R12, R12, PT ;  /* 0x0000000c0c00720b */ /* 0x000fe40003fa8000 */
[----:B--2---:R-:W-:Y:S02]  /*2e20*/  LOP3.LUT R17, R17, 0xffff, RZ, 0xc0, !PT ;  /* 0x0000ffff11117812 */ /* 0x004fe400078ec0ff */
[----:B------:R-:W-:Y:S01]  /*2e30*/  FSETP.GEU.AND P3, PT, R5, 127, PT ;  /* 0x42fe00000500780b */ /* 0x000fe20003f6e000 */
[----:B------:R-:W1:Y:S01]  /*2e40*/  F2I.S16.TRUNC.NTZ R13, R4 ;  /* 0x00000004000d7305 */ /* 0x000e62000020e900 */
[----:B------:R-:W-:Y:S02]  /*2e50*/  @P4 SEL R16, R16, 0x7f, P6 ;  /* 0x0000007f10104807 */ /* 0x000fe40003000000 */
[----:B------:R-:W-:Y:S02]  /*2e60*/  @P2 SEL R17, R17, 0x7f, P5 ;  /* 0x0000007f11112807 */ /* 0x000fe40002800000 */
[----:B------:R-:W-:-:S02]  /*2e70*/  FSETP.NAN.AND P6, PT, R11, R11, PT ;  /* 0x0000000b0b00720b */ /* 0x000fc40003fc8000 */
[----:B0-----:R-:W-:Y:S01]  /*2e80*/  LOP3.LUT R19, R19, 0xffff, RZ, 0xc0, !PT ;  /* 0x0000ffff13137812 */ /* 0x001fe200078ec0ff */
[----:B------:R-:W0:Y:S01]  /*2e90*/  F2I.S16.TRUNC.NTZ R10, R7 ;  /* 0x00000007000a7305 */ /* 0x000e22000020e900 */
[----:B------:R-:W-:Y:S02]  /*2ea0*/  FSETP.GEU.AND P2, PT, R4, 127, PT ;  /* 0x42fe00000400780b */ /* 0x000fe40003f4e000 */
[----:B------:R-:W-:Y:S02]  /*2eb0*/  FSETP.GEU.AND P4, PT, R7, 127, PT ;  /* 0x42fe00000700780b */ /* 0x000fe40003f8e000 */
[----:B------:R-:W-:Y:S02]  /*2ec0*/  @P0 SEL R19, R19, 0x7f, P6 ;  /* 0x0000007f13130807 */ /* 0x000fe40003000000 */
[----:B------:R-:W-:Y:S02]  /*2ed0*/  FSETP.NAN.AND P5, PT, R5, R5, PT ;  /* 0x000000050500720b */ /* 0x000fe40003fa8000 */
[----:B---3--:R-:W-:-:S02]  /*2ee0*/  LOP3.LUT R18, R18, 0xffff, RZ, 0xc0, !PT ;  /* 0x0000ffff12127812 */ /* 0x008fc400078ec0ff */
[----:B------:R-:W-:Y:S02]  /*2ef0*/  IADD3 R9, P0, R9, 0x200, RZ ;  /* 0x0000020009097810 */ /* 0x000fe40007f1e0ff */
[----:B------:R-:W-:Y:S02]  /*2f00*/  @P3 SEL R18, R18, 0x7f, P5 ;  /* 0x0000007f12123807 */ /* 0x000fe40002800000 */
[----:B------:R-:W-:Y:S01]  /*2f10*/  FSETP.NAN.AND P5, PT, R4, R4, PT ;  /* 0x000000040400720b */ /* 0x000fe20003fa8000 */
[----:B------:R-:W-:Y:S01]  /*2f20*/  IMAD.X R3, RZ, RZ, R3, P0 ;  /* 0x000000ffff037224 */ /* 0x000fe200000e0603 */
[----:B------:R-:W-:Y:S01]  /*2f30*/  FSETP.NAN.AND P3, PT, R7, R7, PT ;  /* 0x000000070700720b */ /* 0x000fe20003f68000 */
[----:B------:R-:W-:Y:S01]  /*2f40*/  IMAD.IADD R5, R2, 0x1, R9 ;  /* 0x0000000102057824 */ /* 0x000fe200078e0209 */
[----:B-1----:R-:W-:Y:S02]  /*2f50*/  LOP3.LUT R13, R13, 0xffff, RZ, 0xc0, !PT ;  /* 0x0000ffff0d0d7812 */ /* 0x002fe400078ec0ff */
[----:B0-----:R-:W-:-:S02]  /*2f60*/  LOP3.LUT R10, R10, 0xffff, RZ, 0xc0, !PT ;  /* 0x0000ffff0a0a7812 */ /* 0x001fc400078ec0ff */
[----:B------:R-:W-:Y:S02]  /*2f70*/  ISETP.GE.U32.AND P0, PT, R9, 0xa00, PT ;  /* 0x00000a000900780c */ /* 0x000fe40003f06070 */
[----:B------:R-:W-:Y:S02]  /*2f80*/  @P2 SEL R13, R13, 0x7f, P5 ;  /* 0x0000007f0d0d2807 */ /* 0x000fe40002800000 */
[----:B------:R-:W-:Y:S02]  /*2f90*/  @P4 SEL R10, R10, 0x7f, P3 ;  /* 0x0000007f0a0a4807 */ /* 0x000fe40001800000 */
[----:B------:R-:W-:Y:S02]  /*2fa0*/  ISETP.GE.U32.AND.EX P0, PT, R3, RZ, PT, P0 ;  /* 0x000000ff0300720c */ /* 0x000fe40003f06100 */
[----:B------:R-:W-:Y:S02]  /*2fb0*/  PRMT R15, R15, 0x3340, R6 ;  /* 0x000033400f0f7816 */ /* 0x000fe40000000006 */
[----:B------:R-:W-:-:S02]  /*2fc0*/  PRMT R16, R17, 0x3340, R16 ;  /* 0x0000334011107816 */ /* 0x000fc40000000010 */
[----:B------:R-:W-:Y:S02]  /*2fd0*/  PRMT R19, R19, 0x3340, R18 ;  /* 0x0000334013137816 */ /* 0x000fe40000000012 */
[----:B------:R-:W-:Y:S02]  /*2fe0*/  IADD3 R4, P2, R5, c[0x0][0x178], RZ ;  /* 0x00005e0005047a10 */ /* 0x000fe40007f5e0ff */
[----:B------:R-:W-:Y:S02]  /*2ff0*/  PRMT R10, R13, 0x3340, R10 ;  /* 0x000033400d0a7816 */ /* 0x000fe4000000000a */
[----:B------:R-:W-:Y:S02]  /*3000*/  PRMT R16, R15, 0x5410, R16 ;  /* 0x000054100f107816 */ /* 0x000fe40000000010 */
[----:B------:R-:W-:Y:S02]  /*3010*/  LEA.HI.X.SX32 R5, R5, c[0x0][0x17c], 0x1, P2 ;  /* 0x00005f0005057a11 */ /* 0x000fe400010f0eff */
[----:B------:R-:W-:-:S05]  /*3020*/  PRMT R17, R19, 0x5410, R10 ;  /* 0x0000541013117816 */ /* 0x000fca000000000a */
[----:B------:R0:W-:Y:S01]  /*3030*/  @!P1 STG.E.64 [R4.64], R16 ;  /* 0x0000001004009986 */ /* 0x0001e2000c101b04 */
[----:B------:R-:W-:Y:S05]  /*3040*/  @!P0 BRA `(.L_x_0) ;  /* 0xfffff8f000008947 */ /* 0x000fea000383ffff */
[----:B------:R-:W-:Y:S05]  /*3050*/  EXIT ;  /* 0x000000000000794d */ /* 0x000fea0003800000 */
.L_x_1:
[----:B------:R-:W-:-:S00]  /*3060*/  BRA `(.L_x_1) ;  /* 0xfffffff000007947 */ /* 0x000fc0000383ffff */
[----:B------:R-:W-:-:S00]  /*3070*/  NOP ;  /* 0x0000000000007918 */ /* 0x000fc00000000000 */
        /* <DEDUP_REMOVED lines=8> */
.L_x_2:


//--------------------- .nv.shared.triton_red_fused__to_copy_add_amax_amin_clamp_mul_reciprocal_9 --------------------------
	.section	.nv.shared.triton_red_fused__to_copy_add_amax_amin_clamp_mul_reciprocal_9,"aw",@nobits
	.sectionflags	@""
	.align	16
